//
// Generated by NVIDIA NVVM Compiler
//
// Compiler Build ID: CL-36424714
// Cuda compilation tools, release 13.0, V13.0.88
// Based on NVVM 20.0.0
//

.version 9.0
.target sm_100
.address_size 64

	// .globl	_Z4cal1Piiii
// _ZZ4cal1PiiiiE5Pivot has been demoted
// _ZZ4cal2PiiiiE1D has been demoted
// _ZZ4cal2PiiiiE5Pivot has been demoted
// _ZZ4cal3PiiiiE3Col has been demoted
// _ZZ4cal3PiiiiE3Row has been demoted
// _ZZ4cal3PiiiiE1D has been demoted

.visible .entry _Z4cal1Piiii(
	.param .u64 .ptr .align 1 _Z4cal1Piiii_param_0,
	.param .u32 _Z4cal1Piiii_param_1,
	.param .u32 _Z4cal1Piiii_param_2,
	.param .u32 _Z4cal1Piiii_param_3
)
{
	.reg .pred 	%p<10>;
	.reg .b32 	%r<376>;
	.reg .b64 	%rd<7>;
	// demoted variable
	.shared .align 4 .b8 _ZZ4cal1PiiiiE5Pivot[16384];
	ld.param.u64 	%rd3, [_Z4cal1Piiii_param_0];
	ld.param.u32 	%r23, [_Z4cal1Piiii_param_1];
	ld.param.u32 	%r24, [_Z4cal1Piiii_param_2];
	ld.param.u32 	%r22, [_Z4cal1Piiii_param_3];
	cvta.to.global.u64 	%rd4, %rd3;
	mov.u32 	%r1, %tid.x;
	mov.u32 	%r2, %tid.y;
	mad.lo.s32 	%r25, %r24, %r23, %r24;
	shl.b32 	%r26, %r25, 6;
	mad.lo.s32 	%r27, %r23, %r2, %r1;
	add.s32 	%r28, %r27, %r26;
	mul.wide.s32 	%rd5, %r28, 4;
	add.s64 	%rd1, %rd4, %rd5;
	ld.global.u32 	%r29, [%rd1];
	shl.b32 	%r30, %r2, 8;
	mov.u32 	%r31, _ZZ4cal1PiiiiE5Pivot;
	add.s32 	%r3, %r31, %r30;
	shl.b32 	%r32, %r1, 2;
	add.s32 	%r4, %r3, %r32;
	st.shared.u32 	[%r4], %r29;
	shl.b32 	%r33, %r23, 5;
	add.s32 	%r34, %r28, %r33;
	mul.wide.s32 	%rd6, %r34, 4;
	add.s64 	%rd2, %rd4, %rd6;
	ld.global.u32 	%r35, [%rd2];
	st.shared.u32 	[%r4+8192], %r35;
	ld.global.u32 	%r36, [%rd1+128];
	st.shared.u32 	[%r4+128], %r36;
	ld.global.u32 	%r37, [%rd2+128];
	st.shared.u32 	[%r4+8320], %r37;
	bar.sync 	0;
	setp.lt.s32 	%p1, %r22, 1;
	@%p1 bra 	$L__BB0_12;
	and.b32  	%r5, %r22, 7;
	setp.lt.u32 	%p2, %r22, 8;
	mov.b32 	%r374, 0;
	@%p2 bra 	$L__BB0_4;
	and.b32  	%r374, %r22, 2147483640;
	neg.s32 	%r372, %r374;
	add.s32 	%r41, %r30, %r31;
	add.s32 	%r371, %r41, 8192;
	add.s32 	%r43, %r32, %r31;
	add.s32 	%r370, %r43, 1024;
$L__BB0_3:
	.pragma "nounroll";
	ld.shared.u32 	%r44, [%r371+-8192];
	ld.shared.u32 	%r45, [%r370+-1024];
	add.s32 	%r46, %r45, %r44;
	ld.shared.u32 	%r47, [%r4];
	min.s32 	%r48, %r46, %r47;
	st.shared.u32 	[%r4], %r48;
	ld.shared.u32 	%r49, [%r371];
	ld.shared.u32 	%r50, [%r370+-1024];
	add.s32 	%r51, %r50, %r49;
	ld.shared.u32 	%r52, [%r4+8192];
	min.s32 	%r53, %r51, %r52;
	st.shared.u32 	[%r4+8192], %r53;
	ld.shared.u32 	%r54, [%r371+-8192];
	ld.shared.u32 	%r55, [%r370+-896];
	add.s32 	%r56, %r55, %r54;
	ld.shared.u32 	%r57, [%r4+128];
	min.s32 	%r58, %r56, %r57;
	st.shared.u32 	[%r4+128], %r58;
	ld.shared.u32 	%r59, [%r371];
	ld.shared.u32 	%r60, [%r370+-896];
	add.s32 	%r61, %r60, %r59;
	ld.shared.u32 	%r62, [%r4+8320];
	min.s32 	%r63, %r61, %r62;
	st.shared.u32 	[%r4+8320], %r63;
	bar.sync 	0;
	ld.shared.u32 	%r64, [%r371+-8188];
	ld.shared.u32 	%r65, [%r370+-768];
	add.s32 	%r66, %r65, %r64;
	ld.shared.u32 	%r67, [%r4];
	min.s32 	%r68, %r66, %r67;
	st.shared.u32 	[%r4], %r68;
	ld.shared.u32 	%r69, [%r371+4];
	ld.shared.u32 	%r70, [%r370+-768];
	add.s32 	%r71, %r70, %r69;
	ld.shared.u32 	%r72, [%r4+8192];
	min.s32 	%r73, %r71, %r72;
	st.shared.u32 	[%r4+8192], %r73;
	ld.shared.u32 	%r74, [%r371+-8188];
	ld.shared.u32 	%r75, [%r370+-640];
	add.s32 	%r76, %r75, %r74;
	ld.shared.u32 	%r77, [%r4+128];
	min.s32 	%r78, %r76, %r77;
	st.shared.u32 	[%r4+128], %r78;
	ld.shared.u32 	%r79, [%r371+4];
	ld.shared.u32 	%r80, [%r370+-640];
	add.s32 	%r81, %r80, %r79;
	ld.shared.u32 	%r82, [%r4+8320];
	min.s32 	%r83, %r81, %r82;
	st.shared.u32 	[%r4+8320], %r83;
	bar.sync 	0;
	ld.shared.u32 	%r84, [%r371+-8184];
	ld.shared.u32 	%r85, [%r370+-512];
	add.s32 	%r86, %r85, %r84;
	ld.shared.u32 	%r87, [%r4];
	min.s32 	%r88, %r86, %r87;
	st.shared.u32 	[%r4], %r88;
	ld.shared.u32 	%r89, [%r371+8];
	ld.shared.u32 	%r90, [%r370+-512];
	add.s32 	%r91, %r90, %r89;
	ld.shared.u32 	%r92, [%r4+8192];
	min.s32 	%r93, %r91, %r92;
	st.shared.u32 	[%r4+8192], %r93;
	ld.shared.u32 	%r94, [%r371+-8184];
	ld.shared.u32 	%r95, [%r370+-384];
	add.s32 	%r96, %r95, %r94;
	ld.shared.u32 	%r97, [%r4+128];
	min.s32 	%r98, %r96, %r97;
	st.shared.u32 	[%r4+128], %r98;
	ld.shared.u32 	%r99, [%r371+8];
	ld.shared.u32 	%r100, [%r370+-384];
	add.s32 	%r101, %r100, %r99;
	ld.shared.u32 	%r102, [%r4+8320];
	min.s32 	%r103, %r101, %r102;
	st.shared.u32 	[%r4+8320], %r103;
	bar.sync 	0;
	ld.shared.u32 	%r104, [%r371+-8180];
	ld.shared.u32 	%r105, [%r370+-256];
	add.s32 	%r106, %r105, %r104;
	ld.shared.u32 	%r107, [%r4];
	min.s32 	%r108, %r106, %r107;
	st.shared.u32 	[%r4], %r108;
	ld.shared.u32 	%r109, [%r371+12];
	ld.shared.u32 	%r110, [%r370+-256];
	add.s32 	%r111, %r110, %r109;
	ld.shared.u32 	%r112, [%r4+8192];
	min.s32 	%r113, %r111, %r112;
	st.shared.u32 	[%r4+8192], %r113;
	ld.shared.u32 	%r114, [%r371+-8180];
	ld.shared.u32 	%r115, [%r370+-128];
	add.s32 	%r116, %r115, %r114;
	ld.shared.u32 	%r117, [%r4+128];
	min.s32 	%r118, %r116, %r117;
	st.shared.u32 	[%r4+128], %r118;
	ld.shared.u32 	%r119, [%r371+12];
	ld.shared.u32 	%r120, [%r370+-128];
	add.s32 	%r121, %r120, %r119;
	ld.shared.u32 	%r122, [%r4+8320];
	min.s32 	%r123, %r121, %r122;
	st.shared.u32 	[%r4+8320], %r123;
	bar.sync 	0;
	ld.shared.u32 	%r124, [%r371+-8176];
	ld.shared.u32 	%r125, [%r370];
	add.s32 	%r126, %r125, %r124;
	ld.shared.u32 	%r127, [%r4];
	min.s32 	%r128, %r126, %r127;
	st.shared.u32 	[%r4], %r128;
	ld.shared.u32 	%r129, [%r371+16];
	ld.shared.u32 	%r130, [%r370];
	add.s32 	%r131, %r130, %r129;
	ld.shared.u32 	%r132, [%r4+8192];
	min.s32 	%r133, %r131, %r132;
	st.shared.u32 	[%r4+8192], %r133;
	ld.shared.u32 	%r134, [%r371+-8176];
	ld.shared.u32 	%r135, [%r370+128];
	add.s32 	%r136, %r135, %r134;
	ld.shared.u32 	%r137, [%r4+128];
	min.s32 	%r138, %r136, %r137;
	st.shared.u32 	[%r4+128], %r138;
	ld.shared.u32 	%r139, [%r371+16];
	ld.shared.u32 	%r140, [%r370+128];
	add.s32 	%r141, %r140, %r139;
	ld.shared.u32 	%r142, [%r4+8320];
	min.s32 	%r143, %r141, %r142;
	st.shared.u32 	[%r4+8320], %r143;
	bar.sync 	0;
	ld.shared.u32 	%r144, [%r371+-8172];
	ld.shared.u32 	%r145, [%r370+256];
	add.s32 	%r146, %r145, %r144;
	ld.shared.u32 	%r147, [%r4];
	min.s32 	%r148, %r146, %r147;
	st.shared.u32 	[%r4], %r148;
	ld.shared.u32 	%r149, [%r371+20];
	ld.shared.u32 	%r150, [%r370+256];
	add.s32 	%r151, %r150, %r149;
	ld.shared.u32 	%r152, [%r4+8192];
	min.s32 	%r153, %r151, %r152;
	st.shared.u32 	[%r4+8192], %r153;
	ld.shared.u32 	%r154, [%r371+-8172];
	ld.shared.u32 	%r155, [%r370+384];
	add.s32 	%r156, %r155, %r154;
	ld.shared.u32 	%r157, [%r4+128];
	min.s32 	%r158, %r156, %r157;
	st.shared.u32 	[%r4+128], %r158;
	ld.shared.u32 	%r159, [%r371+20];
	ld.shared.u32 	%r160, [%r370+384];
	add.s32 	%r161, %r160, %r159;
	ld.shared.u32 	%r162, [%r4+8320];
	min.s32 	%r163, %r161, %r162;
	st.shared.u32 	[%r4+8320], %r163;
	bar.sync 	0;
	ld.shared.u32 	%r164, [%r371+-8168];
	ld.shared.u32 	%r165, [%r370+512];
	add.s32 	%r166, %r165, %r164;
	ld.shared.u32 	%r167, [%r4];
	min.s32 	%r168, %r166, %r167;
	st.shared.u32 	[%r4], %r168;
	ld.shared.u32 	%r169, [%r371+24];
	ld.shared.u32 	%r170, [%r370+512];
	add.s32 	%r171, %r170, %r169;
	ld.shared.u32 	%r172, [%r4+8192];
	min.s32 	%r173, %r171, %r172;
	st.shared.u32 	[%r4+8192], %r173;
	ld.shared.u32 	%r174, [%r371+-8168];
	ld.shared.u32 	%r175, [%r370+640];
	add.s32 	%r176, %r175, %r174;
	ld.shared.u32 	%r177, [%r4+128];
	min.s32 	%r178, %r176, %r177;
	st.shared.u32 	[%r4+128], %r178;
	ld.shared.u32 	%r179, [%r371+24];
	ld.shared.u32 	%r180, [%r370+640];
	add.s32 	%r181, %r180, %r179;
	ld.shared.u32 	%r182, [%r4+8320];
	min.s32 	%r183, %r181, %r182;
	st.shared.u32 	[%r4+8320], %r183;
	bar.sync 	0;
	ld.shared.u32 	%r184, [%r371+-8164];
	ld.shared.u32 	%r185, [%r370+768];
	add.s32 	%r186, %r185, %r184;
	ld.shared.u32 	%r187, [%r4];
	min.s32 	%r188, %r186, %r187;
	st.shared.u32 	[%r4], %r188;
	ld.shared.u32 	%r189, [%r371+28];
	ld.shared.u32 	%r190, [%r370+768];
	add.s32 	%r191, %r190, %r189;
	ld.shared.u32 	%r192, [%r4+8192];
	min.s32 	%r193, %r191, %r192;
	st.shared.u32 	[%r4+8192], %r193;
	ld.shared.u32 	%r194, [%r371+-8164];
	ld.shared.u32 	%r195, [%r370+896];
	add.s32 	%r196, %r195, %r194;
	ld.shared.u32 	%r197, [%r4+128];
	min.s32 	%r198, %r196, %r197;
	st.shared.u32 	[%r4+128], %r198;
	ld.shared.u32 	%r199, [%r371+28];
	ld.shared.u32 	%r200, [%r370+896];
	add.s32 	%r201, %r200, %r199;
	ld.shared.u32 	%r202, [%r4+8320];
	min.s32 	%r203, %r201, %r202;
	st.shared.u32 	[%r4+8320], %r203;
	bar.sync 	0;
	add.s32 	%r372, %r372, 8;
	add.s32 	%r371, %r371, 32;
	add.s32 	%r370, %r370, 2048;
	setp.ne.s32 	%p3, %r372, 0;
	@%p3 bra 	$L__BB0_3;
$L__BB0_4:
	setp.eq.s32 	%p4, %r5, 0;
	@%p4 bra 	$L__BB0_12;
	and.b32  	%r17, %r22, 3;
	setp.lt.u32 	%p5, %r5, 4;
	@%p5 bra 	$L__BB0_7;
	shl.b32 	%r204, %r374, 2;
	add.s32 	%r205, %r3, %r204;
	ld.shared.u32 	%r206, [%r205];
	shl.b32 	%r207, %r374, 8;
	add.s32 	%r209, %r31, %r207;
	add.s32 	%r211, %r209, %r32;
	ld.shared.u32 	%r212, [%r211];
	add.s32 	%r213, %r212, %r206;
	ld.shared.u32 	%r214, [%r4];
	min.s32 	%r215, %r213, %r214;
	st.shared.u32 	[%r4], %r215;
	ld.shared.u32 	%r216, [%r205+8192];
	ld.shared.u32 	%r217, [%r211];
	add.s32 	%r218, %r217, %r216;
	ld.shared.u32 	%r219, [%r4+8192];
	min.s32 	%r220, %r218, %r219;
	st.shared.u32 	[%r4+8192], %r220;
	ld.shared.u32 	%r221, [%r205];
	ld.shared.u32 	%r222, [%r211+128];
	add.s32 	%r223, %r222, %r221;
	ld.shared.u32 	%r224, [%r4+128];
	min.s32 	%r225, %r223, %r224;
	st.shared.u32 	[%r4+128], %r225;
	ld.shared.u32 	%r226, [%r205+8192];
	ld.shared.u32 	%r227, [%r211+128];
	add.s32 	%r228, %r227, %r226;
	ld.shared.u32 	%r229, [%r4+8320];
	min.s32 	%r230, %r228, %r229;
	st.shared.u32 	[%r4+8320], %r230;
	bar.sync 	0;
	ld.shared.u32 	%r231, [%r205+4];
	ld.shared.u32 	%r232, [%r211+256];
	add.s32 	%r233, %r232, %r231;
	ld.shared.u32 	%r234, [%r4];
	min.s32 	%r235, %r233, %r234;
	st.shared.u32 	[%r4], %r235;
	ld.shared.u32 	%r236, [%r205+8196];
	ld.shared.u32 	%r237, [%r211+256];
	add.s32 	%r238, %r237, %r236;
	ld.shared.u32 	%r239, [%r4+8192];
	min.s32 	%r240, %r238, %r239;
	st.shared.u32 	[%r4+8192], %r240;
	ld.shared.u32 	%r241, [%r205+4];
	ld.shared.u32 	%r242, [%r211+384];
	add.s32 	%r243, %r242, %r241;
	ld.shared.u32 	%r244, [%r4+128];
	min.s32 	%r245, %r243, %r244;
	st.shared.u32 	[%r4+128], %r245;
	ld.shared.u32 	%r246, [%r205+8196];
	ld.shared.u32 	%r247, [%r211+384];
	add.s32 	%r248, %r247, %r246;
	ld.shared.u32 	%r249, [%r4+8320];
	min.s32 	%r250, %r248, %r249;
	st.shared.u32 	[%r4+8320], %r250;
	bar.sync 	0;
	ld.shared.u32 	%r251, [%r205+8];
	ld.shared.u32 	%r252, [%r211+512];
	add.s32 	%r253, %r252, %r251;
	ld.shared.u32 	%r254, [%r4];
	min.s32 	%r255, %r253, %r254;
	st.shared.u32 	[%r4], %r255;
	ld.shared.u32 	%r256, [%r205+8200];
	ld.shared.u32 	%r257, [%r211+512];
	add.s32 	%r258, %r257, %r256;
	ld.shared.u32 	%r259, [%r4+8192];
	min.s32 	%r260, %r258, %r259;
	st.shared.u32 	[%r4+8192], %r260;
	ld.shared.u32 	%r261, [%r205+8];
	ld.shared.u32 	%r262, [%r211+640];
	add.s32 	%r263, %r262, %r261;
	ld.shared.u32 	%r264, [%r4+128];
	min.s32 	%r265, %r263, %r264;
	st.shared.u32 	[%r4+128], %r265;
	ld.shared.u32 	%r266, [%r205+8200];
	ld.shared.u32 	%r267, [%r211+640];
	add.s32 	%r268, %r267, %r266;
	ld.shared.u32 	%r269, [%r4+8320];
	min.s32 	%r270, %r268, %r269;
	st.shared.u32 	[%r4+8320], %r270;
	bar.sync 	0;
	ld.shared.u32 	%r271, [%r205+12];
	ld.shared.u32 	%r272, [%r211+768];
	add.s32 	%r273, %r272, %r271;
	ld.shared.u32 	%r274, [%r4];
	min.s32 	%r275, %r273, %r274;
	st.shared.u32 	[%r4], %r275;
	ld.shared.u32 	%r276, [%r205+8204];
	ld.shared.u32 	%r277, [%r211+768];
	add.s32 	%r278, %r277, %r276;
	ld.shared.u32 	%r279, [%r4+8192];
	min.s32 	%r280, %r278, %r279;
	st.shared.u32 	[%r4+8192], %r280;
	ld.shared.u32 	%r281, [%r205+12];
	ld.shared.u32 	%r282, [%r211+896];
	add.s32 	%r283, %r282, %r281;
	ld.shared.u32 	%r284, [%r4+128];
	min.s32 	%r285, %r283, %r284;
	st.shared.u32 	[%r4+128], %r285;
	ld.shared.u32 	%r286, [%r205+8204];
	ld.shared.u32 	%r287, [%r211+896];
	add.s32 	%r288, %r287, %r286;
	ld.shared.u32 	%r289, [%r4+8320];
	min.s32 	%r290, %r288, %r289;
	st.shared.u32 	[%r4+8320], %r290;
	bar.sync 	0;
	add.s32 	%r374, %r374, 4;
$L__BB0_7:
	setp.eq.s32 	%p6, %r17, 0;
	@%p6 bra 	$L__BB0_12;
	setp.eq.s32 	%p7, %r17, 1;
	@%p7 bra 	$L__BB0_10;
	shl.b32 	%r291, %r374, 2;
	add.s32 	%r292, %r3, %r291;
	ld.shared.u32 	%r293, [%r292];
	shl.b32 	%r294, %r374, 8;
	add.s32 	%r296, %r31, %r294;
	add.s32 	%r298, %r296, %r32;
	ld.shared.u32 	%r299, [%r298];
	add.s32 	%r300, %r299, %r293;
	ld.shared.u32 	%r301, [%r4];
	min.s32 	%r302, %r300, %r301;
	st.shared.u32 	[%r4], %r302;
	ld.shared.u32 	%r303, [%r292+8192];
	ld.shared.u32 	%r304, [%r298];
	add.s32 	%r305, %r304, %r303;
	ld.shared.u32 	%r306, [%r4+8192];
	min.s32 	%r307, %r305, %r306;
	st.shared.u32 	[%r4+8192], %r307;
	ld.shared.u32 	%r308, [%r292];
	ld.shared.u32 	%r309, [%r298+128];
	add.s32 	%r310, %r309, %r308;
	ld.shared.u32 	%r311, [%r4+128];
	min.s32 	%r312, %r310, %r311;
	st.shared.u32 	[%r4+128], %r312;
	ld.shared.u32 	%r313, [%r292+8192];
	ld.shared.u32 	%r314, [%r298+128];
	add.s32 	%r315, %r314, %r313;
	ld.shared.u32 	%r316, [%r4+8320];
	min.s32 	%r317, %r315, %r316;
	st.shared.u32 	[%r4+8320], %r317;
	bar.sync 	0;
	ld.shared.u32 	%r318, [%r292+4];
	ld.shared.u32 	%r319, [%r298+256];
	add.s32 	%r320, %r319, %r318;
	ld.shared.u32 	%r321, [%r4];
	min.s32 	%r322, %r320, %r321;
	st.shared.u32 	[%r4], %r322;
	ld.shared.u32 	%r323, [%r292+8196];
	ld.shared.u32 	%r324, [%r298+256];
	add.s32 	%r325, %r324, %r323;
	ld.shared.u32 	%r326, [%r4+8192];
	min.s32 	%r327, %r325, %r326;
	st.shared.u32 	[%r4+8192], %r327;
	ld.shared.u32 	%r328, [%r292+4];
	ld.shared.u32 	%r329, [%r298+384];
	add.s32 	%r330, %r329, %r328;
	ld.shared.u32 	%r331, [%r4+128];
	min.s32 	%r332, %r330, %r331;
	st.shared.u32 	[%r4+128], %r332;
	ld.shared.u32 	%r333, [%r292+8196];
	ld.shared.u32 	%r334, [%r298+384];
	add.s32 	%r335, %r334, %r333;
	ld.shared.u32 	%r336, [%r4+8320];
	min.s32 	%r337, %r335, %r336;
	st.shared.u32 	[%r4+8320], %r337;
	bar.sync 	0;
	add.s32 	%r374, %r374, 2;
$L__BB0_10:
	and.b32  	%r338, %r22, 1;
	setp.eq.b32 	%p8, %r338, 1;
	not.pred 	%p9, %p8;
	@%p9 bra 	$L__BB0_12;
	shl.b32 	%r339, %r374, 2;
	add.s32 	%r340, %r3, %r339;
	ld.shared.u32 	%r341, [%r340];
	shl.b32 	%r342, %r374, 8;
	add.s32 	%r344, %r31, %r342;
	add.s32 	%r346, %r344, %r32;
	ld.shared.u32 	%r347, [%r346];
	add.s32 	%r348, %r347, %r341;
	ld.shared.u32 	%r349, [%r4];
	min.s32 	%r350, %r348, %r349;
	st.shared.u32 	[%r4], %r350;
	ld.shared.u32 	%r351, [%r340+8192];
	ld.shared.u32 	%r352, [%r346];
	add.s32 	%r353, %r352, %r351;
	ld.shared.u32 	%r354, [%r4+8192];
	min.s32 	%r355, %r353, %r354;
	st.shared.u32 	[%r4+8192], %r355;
	ld.shared.u32 	%r356, [%r340];
	ld.shared.u32 	%r357, [%r346+128];
	add.s32 	%r358, %r357, %r356;
	ld.shared.u32 	%r359, [%r4+128];
	min.s32 	%r360, %r358, %r359;
	st.shared.u32 	[%r4+128], %r360;
	ld.shared.u32 	%r361, [%r340+8192];
	ld.shared.u32 	%r362, [%r346+128];
	add.s32 	%r363, %r362, %r361;
	ld.shared.u32 	%r364, [%r4+8320];
	min.s32 	%r365, %r363, %r364;
	st.shared.u32 	[%r4+8320], %r365;
	bar.sync 	0;
$L__BB0_12:
	ld.shared.u32 	%r366, [%r4];
	st.global.u32 	[%rd1], %r366;
	ld.shared.u32 	%r367, [%r4+8192];
	st.global.u32 	[%rd2], %r367;
	ld.shared.u32 	%r368, [%r4+128];
	st.global.u32 	[%rd1+128], %r368;
	ld.shared.u32 	%r369, [%r4+8320];
	st.global.u32 	[%rd2+128], %r369;
	ret;

}
	// .globl	_Z4cal2Piiii
.visible .entry _Z4cal2Piiii(
	.param .u64 .ptr .align 1 _Z4cal2Piiii_param_0,
	.param .u32 _Z4cal2Piiii_param_1,
	.param .u32 _Z4cal2Piiii_param_2,
	.param .u32 _Z4cal2Piiii_param_3
)
{
	.reg .pred 	%p<15>;
	.reg .b32 	%r<1346>;
	.reg .b64 	%rd<25>;
	// demoted variable
	.shared .align 4 .b8 _ZZ4cal2PiiiiE1D[16384];
	// demoted variable
	.shared .align 4 .b8 _ZZ4cal2PiiiiE5Pivot[16384];
	ld.param.u64 	%rd2, [_Z4cal2Piiii_param_0];
	ld.param.u32 	%r54, [_Z4cal2Piiii_param_1];
	ld.param.u32 	%r56, [_Z4cal2Piiii_param_2];
	ld.param.u32 	%r55, [_Z4cal2Piiii_param_3];
	cvta.to.global.u64 	%rd1, %rd2;
	mov.u32 	%r1, %tid.x;
	mov.u32 	%r2, %tid.y;
	shl.b32 	%r3, %r56, 6;
	mov.u32 	%r4, %ctaid.x;
	setp.eq.s32 	%p1, %r4, %r56;
	@%p1 bra 	$L__BB1_22;
	mov.u32 	%r5, %ctaid.y;
	setp.ne.s32 	%p2, %r5, 0;
	shl.b32 	%r57, %r2, 8;
	mov.u32 	%r58, _ZZ4cal2PiiiiE1D;
	add.s32 	%r59, %r58, %r57;
	shl.b32 	%r60, %r1, 2;
	add.s32 	%r6, %r59, %r60;
	@%p2 bra 	$L__BB1_3;
	shl.b32 	%r70, %r4, 6;
	mad.lo.s32 	%r71, %r3, %r54, %r70;
	mad.lo.s32 	%r72, %r54, %r2, %r1;
	add.s32 	%r73, %r72, %r71;
	mul.wide.s32 	%rd7, %r73, 4;
	add.s64 	%rd8, %rd1, %rd7;
	ld.global.u32 	%r74, [%rd8];
	st.shared.u32 	[%r6], %r74;
	shl.b32 	%r75, %r54, 5;
	add.s32 	%r1331, %r73, %r75;
	mul.wide.s32 	%rd9, %r1331, 4;
	add.s64 	%rd10, %rd1, %rd9;
	ld.global.u32 	%r76, [%rd10];
	st.shared.u32 	[%r6+8192], %r76;
	ld.global.u32 	%r77, [%rd8+128];
	st.shared.u32 	[%r6+128], %r77;
	bra.uni 	$L__BB1_4;
$L__BB1_3:
	mul.lo.s32 	%r61, %r4, %r54;
	shl.b32 	%r62, %r61, 6;
	add.s32 	%r63, %r3, %r62;
	mad.lo.s32 	%r64, %r54, %r2, %r1;
	add.s32 	%r65, %r64, %r63;
	mul.wide.s32 	%rd3, %r65, 4;
	add.s64 	%rd4, %rd1, %rd3;
	ld.global.u32 	%r66, [%rd4];
	st.shared.u32 	[%r6], %r66;
	shl.b32 	%r67, %r54, 5;
	add.s32 	%r1331, %r65, %r67;
	mul.wide.s32 	%rd5, %r1331, 4;
	add.s64 	%rd6, %rd1, %rd5;
	ld.global.u32 	%r68, [%rd6];
	st.shared.u32 	[%r6+8192], %r68;
	ld.global.u32 	%r69, [%rd4+128];
	st.shared.u32 	[%r6+128], %r69;
$L__BB1_4:
	setp.eq.s32 	%p3, %r5, 0;
	mul.wide.s32 	%rd11, %r1331, 4;
	add.s64 	%rd12, %rd1, %rd11;
	ld.global.u32 	%r78, [%rd12+128];
	st.shared.u32 	[%r6+8320], %r78;
	mad.lo.s32 	%r79, %r3, %r54, %r3;
	mad.lo.s32 	%r10, %r54, %r2, %r1;
	add.s32 	%r80, %r10, %r79;
	mul.wide.s32 	%rd13, %r80, 4;
	add.s64 	%rd14, %rd1, %rd13;
	ld.global.u32 	%r81, [%rd14];
	mov.u32 	%r83, _ZZ4cal2PiiiiE5Pivot;
	add.s32 	%r84, %r83, %r57;
	add.s32 	%r86, %r84, %r60;
	st.shared.u32 	[%r86], %r81;
	shl.b32 	%r87, %r54, 5;
	add.s32 	%r11, %r10, %r87;
	add.s32 	%r88, %r11, %r79;
	mul.wide.s32 	%rd15, %r88, 4;
	add.s64 	%rd16, %rd1, %rd15;
	ld.global.u32 	%r89, [%rd16];
	st.shared.u32 	[%r86+8192], %r89;
	ld.global.u32 	%r90, [%rd14+128];
	st.shared.u32 	[%r86+128], %r90;
	ld.global.u32 	%r91, [%rd16+128];
	st.shared.u32 	[%r86+8320], %r91;
	bar.sync 	0;
	@%p3 bra 	$L__BB1_12;
	setp.lt.s32 	%p4, %r55, 1;
	@%p4 bra 	$L__BB1_19;
	and.b32  	%r12, %r55, 31;
	setp.lt.u32 	%p5, %r55, 32;
	mov.b32 	%r1342, 0;
	@%p5 bra 	$L__BB1_9;
	and.b32  	%r1342, %r55, 2147483616;
	neg.s32 	%r1337, %r1342;
	add.s32 	%r95, %r57, %r58;
	add.s32 	%r1336, %r95, 8192;
	add.s32 	%r98, %r60, %r83;
	add.s32 	%r1335, %r98, 4096;
$L__BB1_8:
	.pragma "nounroll";
	ld.shared.u32 	%r99, [%r1336+-8192];
	ld.shared.u32 	%r100, [%r1335+-4096];
	add.s32 	%r101, %r100, %r99;
	ld.shared.u32 	%r102, [%r6];
	min.s32 	%r103, %r101, %r102;
	st.shared.u32 	[%r6], %r103;
	ld.shared.u32 	%r104, [%r1336];
	add.s32 	%r105, %r100, %r104;
	ld.shared.u32 	%r106, [%r6+8192];
	min.s32 	%r107, %r105, %r106;
	st.shared.u32 	[%r6+8192], %r107;
	ld.shared.u32 	%r108, [%r1336+-8192];
	ld.shared.u32 	%r109, [%r1335+-3968];
	add.s32 	%r110, %r109, %r108;
	ld.shared.u32 	%r111, [%r6+128];
	min.s32 	%r112, %r110, %r111;
	st.shared.u32 	[%r6+128], %r112;
	ld.shared.u32 	%r113, [%r1336];
	add.s32 	%r114, %r109, %r113;
	ld.shared.u32 	%r115, [%r6+8320];
	min.s32 	%r116, %r114, %r115;
	st.shared.u32 	[%r6+8320], %r116;
	bar.sync 	0;
	ld.shared.u32 	%r117, [%r1336+-8188];
	ld.shared.u32 	%r118, [%r1335+-3840];
	add.s32 	%r119, %r118, %r117;
	ld.shared.u32 	%r120, [%r6];
	min.s32 	%r121, %r119, %r120;
	st.shared.u32 	[%r6], %r121;
	ld.shared.u32 	%r122, [%r1336+4];
	add.s32 	%r123, %r118, %r122;
	ld.shared.u32 	%r124, [%r6+8192];
	min.s32 	%r125, %r123, %r124;
	st.shared.u32 	[%r6+8192], %r125;
	ld.shared.u32 	%r126, [%r1336+-8188];
	ld.shared.u32 	%r127, [%r1335+-3712];
	add.s32 	%r128, %r127, %r126;
	ld.shared.u32 	%r129, [%r6+128];
	min.s32 	%r130, %r128, %r129;
	st.shared.u32 	[%r6+128], %r130;
	ld.shared.u32 	%r131, [%r1336+4];
	add.s32 	%r132, %r127, %r131;
	ld.shared.u32 	%r133, [%r6+8320];
	min.s32 	%r134, %r132, %r133;
	st.shared.u32 	[%r6+8320], %r134;
	bar.sync 	0;
	ld.shared.u32 	%r135, [%r1336+-8184];
	ld.shared.u32 	%r136, [%r1335+-3584];
	add.s32 	%r137, %r136, %r135;
	ld.shared.u32 	%r138, [%r6];
	min.s32 	%r139, %r137, %r138;
	st.shared.u32 	[%r6], %r139;
	ld.shared.u32 	%r140, [%r1336+8];
	add.s32 	%r141, %r136, %r140;
	ld.shared.u32 	%r142, [%r6+8192];
	min.s32 	%r143, %r141, %r142;
	st.shared.u32 	[%r6+8192], %r143;
	ld.shared.u32 	%r144, [%r1336+-8184];
	ld.shared.u32 	%r145, [%r1335+-3456];
	add.s32 	%r146, %r145, %r144;
	ld.shared.u32 	%r147, [%r6+128];
	min.s32 	%r148, %r146, %r147;
	st.shared.u32 	[%r6+128], %r148;
	ld.shared.u32 	%r149, [%r1336+8];
	add.s32 	%r150, %r145, %r149;
	ld.shared.u32 	%r151, [%r6+8320];
	min.s32 	%r152, %r150, %r151;
	st.shared.u32 	[%r6+8320], %r152;
	bar.sync 	0;
	ld.shared.u32 	%r153, [%r1336+-8180];
	ld.shared.u32 	%r154, [%r1335+-3328];
	add.s32 	%r155, %r154, %r153;
	ld.shared.u32 	%r156, [%r6];
	min.s32 	%r157, %r155, %r156;
	st.shared.u32 	[%r6], %r157;
	ld.shared.u32 	%r158, [%r1336+12];
	add.s32 	%r159, %r154, %r158;
	ld.shared.u32 	%r160, [%r6+8192];
	min.s32 	%r161, %r159, %r160;
	st.shared.u32 	[%r6+8192], %r161;
	ld.shared.u32 	%r162, [%r1336+-8180];
	ld.shared.u32 	%r163, [%r1335+-3200];
	add.s32 	%r164, %r163, %r162;
	ld.shared.u32 	%r165, [%r6+128];
	min.s32 	%r166, %r164, %r165;
	st.shared.u32 	[%r6+128], %r166;
	ld.shared.u32 	%r167, [%r1336+12];
	add.s32 	%r168, %r163, %r167;
	ld.shared.u32 	%r169, [%r6+8320];
	min.s32 	%r170, %r168, %r169;
	st.shared.u32 	[%r6+8320], %r170;
	bar.sync 	0;
	ld.shared.u32 	%r171, [%r1336+-8176];
	ld.shared.u32 	%r172, [%r1335+-3072];
	add.s32 	%r173, %r172, %r171;
	ld.shared.u32 	%r174, [%r6];
	min.s32 	%r175, %r173, %r174;
	st.shared.u32 	[%r6], %r175;
	ld.shared.u32 	%r176, [%r1336+16];
	add.s32 	%r177, %r172, %r176;
	ld.shared.u32 	%r178, [%r6+8192];
	min.s32 	%r179, %r177, %r178;
	st.shared.u32 	[%r6+8192], %r179;
	ld.shared.u32 	%r180, [%r1336+-8176];
	ld.shared.u32 	%r181, [%r1335+-2944];
	add.s32 	%r182, %r181, %r180;
	ld.shared.u32 	%r183, [%r6+128];
	min.s32 	%r184, %r182, %r183;
	st.shared.u32 	[%r6+128], %r184;
	ld.shared.u32 	%r185, [%r1336+16];
	add.s32 	%r186, %r181, %r185;
	ld.shared.u32 	%r187, [%r6+8320];
	min.s32 	%r188, %r186, %r187;
	st.shared.u32 	[%r6+8320], %r188;
	bar.sync 	0;
	ld.shared.u32 	%r189, [%r1336+-8172];
	ld.shared.u32 	%r190, [%r1335+-2816];
	add.s32 	%r191, %r190, %r189;
	ld.shared.u32 	%r192, [%r6];
	min.s32 	%r193, %r191, %r192;
	st.shared.u32 	[%r6], %r193;
	ld.shared.u32 	%r194, [%r1336+20];
	add.s32 	%r195, %r190, %r194;
	ld.shared.u32 	%r196, [%r6+8192];
	min.s32 	%r197, %r195, %r196;
	st.shared.u32 	[%r6+8192], %r197;
	ld.shared.u32 	%r198, [%r1336+-8172];
	ld.shared.u32 	%r199, [%r1335+-2688];
	add.s32 	%r200, %r199, %r198;
	ld.shared.u32 	%r201, [%r6+128];
	min.s32 	%r202, %r200, %r201;
	st.shared.u32 	[%r6+128], %r202;
	ld.shared.u32 	%r203, [%r1336+20];
	add.s32 	%r204, %r199, %r203;
	ld.shared.u32 	%r205, [%r6+8320];
	min.s32 	%r206, %r204, %r205;
	st.shared.u32 	[%r6+8320], %r206;
	bar.sync 	0;
	ld.shared.u32 	%r207, [%r1336+-8168];
	ld.shared.u32 	%r208, [%r1335+-2560];
	add.s32 	%r209, %r208, %r207;
	ld.shared.u32 	%r210, [%r6];
	min.s32 	%r211, %r209, %r210;
	st.shared.u32 	[%r6], %r211;
	ld.shared.u32 	%r212, [%r1336+24];
	add.s32 	%r213, %r208, %r212;
	ld.shared.u32 	%r214, [%r6+8192];
	min.s32 	%r215, %r213, %r214;
	st.shared.u32 	[%r6+8192], %r215;
	ld.shared.u32 	%r216, [%r1336+-8168];
	ld.shared.u32 	%r217, [%r1335+-2432];
	add.s32 	%r218, %r217, %r216;
	ld.shared.u32 	%r219, [%r6+128];
	min.s32 	%r220, %r218, %r219;
	st.shared.u32 	[%r6+128], %r220;
	ld.shared.u32 	%r221, [%r1336+24];
	add.s32 	%r222, %r217, %r221;
	ld.shared.u32 	%r223, [%r6+8320];
	min.s32 	%r224, %r222, %r223;
	st.shared.u32 	[%r6+8320], %r224;
	bar.sync 	0;
	ld.shared.u32 	%r225, [%r1336+-8164];
	ld.shared.u32 	%r226, [%r1335+-2304];
	add.s32 	%r227, %r226, %r225;
	ld.shared.u32 	%r228, [%r6];
	min.s32 	%r229, %r227, %r228;
	st.shared.u32 	[%r6], %r229;
	ld.shared.u32 	%r230, [%r1336+28];
	add.s32 	%r231, %r226, %r230;
	ld.shared.u32 	%r232, [%r6+8192];
	min.s32 	%r233, %r231, %r232;
	st.shared.u32 	[%r6+8192], %r233;
	ld.shared.u32 	%r234, [%r1336+-8164];
	ld.shared.u32 	%r235, [%r1335+-2176];
	add.s32 	%r236, %r235, %r234;
	ld.shared.u32 	%r237, [%r6+128];
	min.s32 	%r238, %r236, %r237;
	st.shared.u32 	[%r6+128], %r238;
	ld.shared.u32 	%r239, [%r1336+28];
	add.s32 	%r240, %r235, %r239;
	ld.shared.u32 	%r241, [%r6+8320];
	min.s32 	%r242, %r240, %r241;
	st.shared.u32 	[%r6+8320], %r242;
	bar.sync 	0;
	ld.shared.u32 	%r243, [%r1336+-8160];
	ld.shared.u32 	%r244, [%r1335+-2048];
	add.s32 	%r245, %r244, %r243;
	ld.shared.u32 	%r246, [%r6];
	min.s32 	%r247, %r245, %r246;
	st.shared.u32 	[%r6], %r247;
	ld.shared.u32 	%r248, [%r1336+32];
	add.s32 	%r249, %r244, %r248;
	ld.shared.u32 	%r250, [%r6+8192];
	min.s32 	%r251, %r249, %r250;
	st.shared.u32 	[%r6+8192], %r251;
	ld.shared.u32 	%r252, [%r1336+-8160];
	ld.shared.u32 	%r253, [%r1335+-1920];
	add.s32 	%r254, %r253, %r252;
	ld.shared.u32 	%r255, [%r6+128];
	min.s32 	%r256, %r254, %r255;
	st.shared.u32 	[%r6+128], %r256;
	ld.shared.u32 	%r257, [%r1336+32];
	add.s32 	%r258, %r253, %r257;
	ld.shared.u32 	%r259, [%r6+8320];
	min.s32 	%r260, %r258, %r259;
	st.shared.u32 	[%r6+8320], %r260;
	bar.sync 	0;
	ld.shared.u32 	%r261, [%r1336+-8156];
	ld.shared.u32 	%r262, [%r1335+-1792];
	add.s32 	%r263, %r262, %r261;
	ld.shared.u32 	%r264, [%r6];
	min.s32 	%r265, %r263, %r264;
	st.shared.u32 	[%r6], %r265;
	ld.shared.u32 	%r266, [%r1336+36];
	add.s32 	%r267, %r262, %r266;
	ld.shared.u32 	%r268, [%r6+8192];
	min.s32 	%r269, %r267, %r268;
	st.shared.u32 	[%r6+8192], %r269;
	ld.shared.u32 	%r270, [%r1336+-8156];
	ld.shared.u32 	%r271, [%r1335+-1664];
	add.s32 	%r272, %r271, %r270;
	ld.shared.u32 	%r273, [%r6+128];
	min.s32 	%r274, %r272, %r273;
	st.shared.u32 	[%r6+128], %r274;
	ld.shared.u32 	%r275, [%r1336+36];
	add.s32 	%r276, %r271, %r275;
	ld.shared.u32 	%r277, [%r6+8320];
	min.s32 	%r278, %r276, %r277;
	st.shared.u32 	[%r6+8320], %r278;
	bar.sync 	0;
	ld.shared.u32 	%r279, [%r1336+-8152];
	ld.shared.u32 	%r280, [%r1335+-1536];
	add.s32 	%r281, %r280, %r279;
	ld.shared.u32 	%r282, [%r6];
	min.s32 	%r283, %r281, %r282;
	st.shared.u32 	[%r6], %r283;
	ld.shared.u32 	%r284, [%r1336+40];
	add.s32 	%r285, %r280, %r284;
	ld.shared.u32 	%r286, [%r6+8192];
	min.s32 	%r287, %r285, %r286;
	st.shared.u32 	[%r6+8192], %r287;
	ld.shared.u32 	%r288, [%r1336+-8152];
	ld.shared.u32 	%r289, [%r1335+-1408];
	add.s32 	%r290, %r289, %r288;
	ld.shared.u32 	%r291, [%r6+128];
	min.s32 	%r292, %r290, %r291;
	st.shared.u32 	[%r6+128], %r292;
	ld.shared.u32 	%r293, [%r1336+40];
	add.s32 	%r294, %r289, %r293;
	ld.shared.u32 	%r295, [%r6+8320];
	min.s32 	%r296, %r294, %r295;
	st.shared.u32 	[%r6+8320], %r296;
	bar.sync 	0;
	ld.shared.u32 	%r297, [%r1336+-8148];
	ld.shared.u32 	%r298, [%r1335+-1280];
	add.s32 	%r299, %r298, %r297;
	ld.shared.u32 	%r300, [%r6];
	min.s32 	%r301, %r299, %r300;
	st.shared.u32 	[%r6], %r301;
	ld.shared.u32 	%r302, [%r1336+44];
	add.s32 	%r303, %r298, %r302;
	ld.shared.u32 	%r304, [%r6+8192];
	min.s32 	%r305, %r303, %r304;
	st.shared.u32 	[%r6+8192], %r305;
	ld.shared.u32 	%r306, [%r1336+-8148];
	ld.shared.u32 	%r307, [%r1335+-1152];
	add.s32 	%r308, %r307, %r306;
	ld.shared.u32 	%r309, [%r6+128];
	min.s32 	%r310, %r308, %r309;
	st.shared.u32 	[%r6+128], %r310;
	ld.shared.u32 	%r311, [%r1336+44];
	add.s32 	%r312, %r307, %r311;
	ld.shared.u32 	%r313, [%r6+8320];
	min.s32 	%r314, %r312, %r313;
	st.shared.u32 	[%r6+8320], %r314;
	bar.sync 	0;
	ld.shared.u32 	%r315, [%r1336+-8144];
	ld.shared.u32 	%r316, [%r1335+-1024];
	add.s32 	%r317, %r316, %r315;
	ld.shared.u32 	%r318, [%r6];
	min.s32 	%r319, %r317, %r318;
	st.shared.u32 	[%r6], %r319;
	ld.shared.u32 	%r320, [%r1336+48];
	add.s32 	%r321, %r316, %r320;
	ld.shared.u32 	%r322, [%r6+8192];
	min.s32 	%r323, %r321, %r322;
	st.shared.u32 	[%r6+8192], %r323;
	ld.shared.u32 	%r324, [%r1336+-8144];
	ld.shared.u32 	%r325, [%r1335+-896];
	add.s32 	%r326, %r325, %r324;
	ld.shared.u32 	%r327, [%r6+128];
	min.s32 	%r328, %r326, %r327;
	st.shared.u32 	[%r6+128], %r328;
	ld.shared.u32 	%r329, [%r1336+48];
	add.s32 	%r330, %r325, %r329;
	ld.shared.u32 	%r331, [%r6+8320];
	min.s32 	%r332, %r330, %r331;
	st.shared.u32 	[%r6+8320], %r332;
	bar.sync 	0;
	ld.shared.u32 	%r333, [%r1336+-8140];
	ld.shared.u32 	%r334, [%r1335+-768];
	add.s32 	%r335, %r334, %r333;
	ld.shared.u32 	%r336, [%r6];
	min.s32 	%r337, %r335, %r336;
	st.shared.u32 	[%r6], %r337;
	ld.shared.u32 	%r338, [%r1336+52];
	add.s32 	%r339, %r334, %r338;
	ld.shared.u32 	%r340, [%r6+8192];
	min.s32 	%r341, %r339, %r340;
	st.shared.u32 	[%r6+8192], %r341;
	ld.shared.u32 	%r342, [%r1336+-8140];
	ld.shared.u32 	%r343, [%r1335+-640];
	add.s32 	%r344, %r343, %r342;
	ld.shared.u32 	%r345, [%r6+128];
	min.s32 	%r346, %r344, %r345;
	st.shared.u32 	[%r6+128], %r346;
	ld.shared.u32 	%r347, [%r1336+52];
	add.s32 	%r348, %r343, %r347;
	ld.shared.u32 	%r349, [%r6+8320];
	min.s32 	%r350, %r348, %r349;
	st.shared.u32 	[%r6+8320], %r350;
	bar.sync 	0;
	ld.shared.u32 	%r351, [%r1336+-8136];
	ld.shared.u32 	%r352, [%r1335+-512];
	add.s32 	%r353, %r352, %r351;
	ld.shared.u32 	%r354, [%r6];
	min.s32 	%r355, %r353, %r354;
	st.shared.u32 	[%r6], %r355;
	ld.shared.u32 	%r356, [%r1336+56];
	add.s32 	%r357, %r352, %r356;
	ld.shared.u32 	%r358, [%r6+8192];
	min.s32 	%r359, %r357, %r358;
	st.shared.u32 	[%r6+8192], %r359;
	ld.shared.u32 	%r360, [%r1336+-8136];
	ld.shared.u32 	%r361, [%r1335+-384];
	add.s32 	%r362, %r361, %r360;
	ld.shared.u32 	%r363, [%r6+128];
	min.s32 	%r364, %r362, %r363;
	st.shared.u32 	[%r6+128], %r364;
	ld.shared.u32 	%r365, [%r1336+56];
	add.s32 	%r366, %r361, %r365;
	ld.shared.u32 	%r367, [%r6+8320];
	min.s32 	%r368, %r366, %r367;
	st.shared.u32 	[%r6+8320], %r368;
	bar.sync 	0;
	ld.shared.u32 	%r369, [%r1336+-8132];
	ld.shared.u32 	%r370, [%r1335+-256];
	add.s32 	%r371, %r370, %r369;
	ld.shared.u32 	%r372, [%r6];
	min.s32 	%r373, %r371, %r372;
	st.shared.u32 	[%r6], %r373;
	ld.shared.u32 	%r374, [%r1336+60];
	add.s32 	%r375, %r370, %r374;
	ld.shared.u32 	%r376, [%r6+8192];
	min.s32 	%r377, %r375, %r376;
	st.shared.u32 	[%r6+8192], %r377;
	ld.shared.u32 	%r378, [%r1336+-8132];
	ld.shared.u32 	%r379, [%r1335+-128];
	add.s32 	%r380, %r379, %r378;
	ld.shared.u32 	%r381, [%r6+128];
	min.s32 	%r382, %r380, %r381;
	st.shared.u32 	[%r6+128], %r382;
	ld.shared.u32 	%r383, [%r1336+60];
	add.s32 	%r384, %r379, %r383;
	ld.shared.u32 	%r385, [%r6+8320];
	min.s32 	%r386, %r384, %r385;
	st.shared.u32 	[%r6+8320], %r386;
	bar.sync 	0;
	ld.shared.u32 	%r387, [%r1336+-8128];
	ld.shared.u32 	%r388, [%r1335];
	add.s32 	%r389, %r388, %r387;
	ld.shared.u32 	%r390, [%r6];
	min.s32 	%r391, %r389, %r390;
	st.shared.u32 	[%r6], %r391;
	ld.shared.u32 	%r392, [%r1336+64];
	add.s32 	%r393, %r388, %r392;
	ld.shared.u32 	%r394, [%r6+8192];
	min.s32 	%r395, %r393, %r394;
	st.shared.u32 	[%r6+8192], %r395;
	ld.shared.u32 	%r396, [%r1336+-8128];
	ld.shared.u32 	%r397, [%r1335+128];
	add.s32 	%r398, %r397, %r396;
	ld.shared.u32 	%r399, [%r6+128];
	min.s32 	%r400, %r398, %r399;
	st.shared.u32 	[%r6+128], %r400;
	ld.shared.u32 	%r401, [%r1336+64];
	add.s32 	%r402, %r397, %r401;
	ld.shared.u32 	%r403, [%r6+8320];
	min.s32 	%r404, %r402, %r403;
	st.shared.u32 	[%r6+8320], %r404;
	bar.sync 	0;
	ld.shared.u32 	%r405, [%r1336+-8124];
	ld.shared.u32 	%r406, [%r1335+256];
	add.s32 	%r407, %r406, %r405;
	ld.shared.u32 	%r408, [%r6];
	min.s32 	%r409, %r407, %r408;
	st.shared.u32 	[%r6], %r409;
	ld.shared.u32 	%r410, [%r1336+68];
	add.s32 	%r411, %r406, %r410;
	ld.shared.u32 	%r412, [%r6+8192];
	min.s32 	%r413, %r411, %r412;
	st.shared.u32 	[%r6+8192], %r413;
	ld.shared.u32 	%r414, [%r1336+-8124];
	ld.shared.u32 	%r415, [%r1335+384];
	add.s32 	%r416, %r415, %r414;
	ld.shared.u32 	%r417, [%r6+128];
	min.s32 	%r418, %r416, %r417;
	st.shared.u32 	[%r6+128], %r418;
	ld.shared.u32 	%r419, [%r1336+68];
	add.s32 	%r420, %r415, %r419;
	ld.shared.u32 	%r421, [%r6+8320];
	min.s32 	%r422, %r420, %r421;
	st.shared.u32 	[%r6+8320], %r422;
	bar.sync 	0;
	ld.shared.u32 	%r423, [%r1336+-8120];
	ld.shared.u32 	%r424, [%r1335+512];
	add.s32 	%r425, %r424, %r423;
	ld.shared.u32 	%r426, [%r6];
	min.s32 	%r427, %r425, %r426;
	st.shared.u32 	[%r6], %r427;
	ld.shared.u32 	%r428, [%r1336+72];
	add.s32 	%r429, %r424, %r428;
	ld.shared.u32 	%r430, [%r6+8192];
	min.s32 	%r431, %r429, %r430;
	st.shared.u32 	[%r6+8192], %r431;
	ld.shared.u32 	%r432, [%r1336+-8120];
	ld.shared.u32 	%r433, [%r1335+640];
	add.s32 	%r434, %r433, %r432;
	ld.shared.u32 	%r435, [%r6+128];
	min.s32 	%r436, %r434, %r435;
	st.shared.u32 	[%r6+128], %r436;
	ld.shared.u32 	%r437, [%r1336+72];
	add.s32 	%r438, %r433, %r437;
	ld.shared.u32 	%r439, [%r6+8320];
	min.s32 	%r440, %r438, %r439;
	st.shared.u32 	[%r6+8320], %r440;
	bar.sync 	0;
	ld.shared.u32 	%r441, [%r1336+-8116];
	ld.shared.u32 	%r442, [%r1335+768];
	add.s32 	%r443, %r442, %r441;
	ld.shared.u32 	%r444, [%r6];
	min.s32 	%r445, %r443, %r444;
	st.shared.u32 	[%r6], %r445;
	ld.shared.u32 	%r446, [%r1336+76];
	add.s32 	%r447, %r442, %r446;
	ld.shared.u32 	%r448, [%r6+8192];
	min.s32 	%r449, %r447, %r448;
	st.shared.u32 	[%r6+8192], %r449;
	ld.shared.u32 	%r450, [%r1336+-8116];
	ld.shared.u32 	%r451, [%r1335+896];
	add.s32 	%r452, %r451, %r450;
	ld.shared.u32 	%r453, [%r6+128];
	min.s32 	%r454, %r452, %r453;
	st.shared.u32 	[%r6+128], %r454;
	ld.shared.u32 	%r455, [%r1336+76];
	add.s32 	%r456, %r451, %r455;
	ld.shared.u32 	%r457, [%r6+8320];
	min.s32 	%r458, %r456, %r457;
	st.shared.u32 	[%r6+8320], %r458;
	bar.sync 	0;
	ld.shared.u32 	%r459, [%r1336+-8112];
	ld.shared.u32 	%r460, [%r1335+1024];
	add.s32 	%r461, %r460, %r459;
	ld.shared.u32 	%r462, [%r6];
	min.s32 	%r463, %r461, %r462;
	st.shared.u32 	[%r6], %r463;
	ld.shared.u32 	%r464, [%r1336+80];
	add.s32 	%r465, %r460, %r464;
	ld.shared.u32 	%r466, [%r6+8192];
	min.s32 	%r467, %r465, %r466;
	st.shared.u32 	[%r6+8192], %r467;
	ld.shared.u32 	%r468, [%r1336+-8112];
	ld.shared.u32 	%r469, [%r1335+1152];
	add.s32 	%r470, %r469, %r468;
	ld.shared.u32 	%r471, [%r6+128];
	min.s32 	%r472, %r470, %r471;
	st.shared.u32 	[%r6+128], %r472;
	ld.shared.u32 	%r473, [%r1336+80];
	add.s32 	%r474, %r469, %r473;
	ld.shared.u32 	%r475, [%r6+8320];
	min.s32 	%r476, %r474, %r475;
	st.shared.u32 	[%r6+8320], %r476;
	bar.sync 	0;
	ld.shared.u32 	%r477, [%r1336+-8108];
	ld.shared.u32 	%r478, [%r1335+1280];
	add.s32 	%r479, %r478, %r477;
	ld.shared.u32 	%r480, [%r6];
	min.s32 	%r481, %r479, %r480;
	st.shared.u32 	[%r6], %r481;
	ld.shared.u32 	%r482, [%r1336+84];
	add.s32 	%r483, %r478, %r482;
	ld.shared.u32 	%r484, [%r6+8192];
	min.s32 	%r485, %r483, %r484;
	st.shared.u32 	[%r6+8192], %r485;
	ld.shared.u32 	%r486, [%r1336+-8108];
	ld.shared.u32 	%r487, [%r1335+1408];
	add.s32 	%r488, %r487, %r486;
	ld.shared.u32 	%r489, [%r6+128];
	min.s32 	%r490, %r488, %r489;
	st.shared.u32 	[%r6+128], %r490;
	ld.shared.u32 	%r491, [%r1336+84];
	add.s32 	%r492, %r487, %r491;
	ld.shared.u32 	%r493, [%r6+8320];
	min.s32 	%r494, %r492, %r493;
	st.shared.u32 	[%r6+8320], %r494;
	bar.sync 	0;
	ld.shared.u32 	%r495, [%r1336+-8104];
	ld.shared.u32 	%r496, [%r1335+1536];
	add.s32 	%r497, %r496, %r495;
	ld.shared.u32 	%r498, [%r6];
	min.s32 	%r499, %r497, %r498;
	st.shared.u32 	[%r6], %r499;
	ld.shared.u32 	%r500, [%r1336+88];
	add.s32 	%r501, %r496, %r500;
	ld.shared.u32 	%r502, [%r6+8192];
	min.s32 	%r503, %r501, %r502;
	st.shared.u32 	[%r6+8192], %r503;
	ld.shared.u32 	%r504, [%r1336+-8104];
	ld.shared.u32 	%r505, [%r1335+1664];
	add.s32 	%r506, %r505, %r504;
	ld.shared.u32 	%r507, [%r6+128];
	min.s32 	%r508, %r506, %r507;
	st.shared.u32 	[%r6+128], %r508;
	ld.shared.u32 	%r509, [%r1336+88];
	add.s32 	%r510, %r505, %r509;
	ld.shared.u32 	%r511, [%r6+8320];
	min.s32 	%r512, %r510, %r511;
	st.shared.u32 	[%r6+8320], %r512;
	bar.sync 	0;
	ld.shared.u32 	%r513, [%r1336+-8100];
	ld.shared.u32 	%r514, [%r1335+1792];
	add.s32 	%r515, %r514, %r513;
	ld.shared.u32 	%r516, [%r6];
	min.s32 	%r517, %r515, %r516;
	st.shared.u32 	[%r6], %r517;
	ld.shared.u32 	%r518, [%r1336+92];
	add.s32 	%r519, %r514, %r518;
	ld.shared.u32 	%r520, [%r6+8192];
	min.s32 	%r521, %r519, %r520;
	st.shared.u32 	[%r6+8192], %r521;
	ld.shared.u32 	%r522, [%r1336+-8100];
	ld.shared.u32 	%r523, [%r1335+1920];
	add.s32 	%r524, %r523, %r522;
	ld.shared.u32 	%r525, [%r6+128];
	min.s32 	%r526, %r524, %r525;
	st.shared.u32 	[%r6+128], %r526;
	ld.shared.u32 	%r527, [%r1336+92];
	add.s32 	%r528, %r523, %r527;
	ld.shared.u32 	%r529, [%r6+8320];
	min.s32 	%r530, %r528, %r529;
	st.shared.u32 	[%r6+8320], %r530;
	bar.sync 	0;
	ld.shared.u32 	%r531, [%r1336+-8096];
	ld.shared.u32 	%r532, [%r1335+2048];
	add.s32 	%r533, %r532, %r531;
	ld.shared.u32 	%r534, [%r6];
	min.s32 	%r535, %r533, %r534;
	st.shared.u32 	[%r6], %r535;
	ld.shared.u32 	%r536, [%r1336+96];
	add.s32 	%r537, %r532, %r536;
	ld.shared.u32 	%r538, [%r6+8192];
	min.s32 	%r539, %r537, %r538;
	st.shared.u32 	[%r6+8192], %r539;
	ld.shared.u32 	%r540, [%r1336+-8096];
	ld.shared.u32 	%r541, [%r1335+2176];
	add.s32 	%r542, %r541, %r540;
	ld.shared.u32 	%r543, [%r6+128];
	min.s32 	%r544, %r542, %r543;
	st.shared.u32 	[%r6+128], %r544;
	ld.shared.u32 	%r545, [%r1336+96];
	add.s32 	%r546, %r541, %r545;
	ld.shared.u32 	%r547, [%r6+8320];
	min.s32 	%r548, %r546, %r547;
	st.shared.u32 	[%r6+8320], %r548;
	bar.sync 	0;
	ld.shared.u32 	%r549, [%r1336+-8092];
	ld.shared.u32 	%r550, [%r1335+2304];
	add.s32 	%r551, %r550, %r549;
	ld.shared.u32 	%r552, [%r6];
	min.s32 	%r553, %r551, %r552;
	st.shared.u32 	[%r6], %r553;
	ld.shared.u32 	%r554, [%r1336+100];
	add.s32 	%r555, %r550, %r554;
	ld.shared.u32 	%r556, [%r6+8192];
	min.s32 	%r557, %r555, %r556;
	st.shared.u32 	[%r6+8192], %r557;
	ld.shared.u32 	%r558, [%r1336+-8092];
	ld.shared.u32 	%r559, [%r1335+2432];
	add.s32 	%r560, %r559, %r558;
	ld.shared.u32 	%r561, [%r6+128];
	min.s32 	%r562, %r560, %r561;
	st.shared.u32 	[%r6+128], %r562;
	ld.shared.u32 	%r563, [%r1336+100];
	add.s32 	%r564, %r559, %r563;
	ld.shared.u32 	%r565, [%r6+8320];
	min.s32 	%r566, %r564, %r565;
	st.shared.u32 	[%r6+8320], %r566;
	bar.sync 	0;
	ld.shared.u32 	%r567, [%r1336+-8088];
	ld.shared.u32 	%r568, [%r1335+2560];
	add.s32 	%r569, %r568, %r567;
	ld.shared.u32 	%r570, [%r6];
	min.s32 	%r571, %r569, %r570;
	st.shared.u32 	[%r6], %r571;
	ld.shared.u32 	%r572, [%r1336+104];
	add.s32 	%r573, %r568, %r572;
	ld.shared.u32 	%r574, [%r6+8192];
	min.s32 	%r575, %r573, %r574;
	st.shared.u32 	[%r6+8192], %r575;
	ld.shared.u32 	%r576, [%r1336+-8088];
	ld.shared.u32 	%r577, [%r1335+2688];
	add.s32 	%r578, %r577, %r576;
	ld.shared.u32 	%r579, [%r6+128];
	min.s32 	%r580, %r578, %r579;
	st.shared.u32 	[%r6+128], %r580;
	ld.shared.u32 	%r581, [%r1336+104];
	add.s32 	%r582, %r577, %r581;
	ld.shared.u32 	%r583, [%r6+8320];
	min.s32 	%r584, %r582, %r583;
	st.shared.u32 	[%r6+8320], %r584;
	bar.sync 	0;
	ld.shared.u32 	%r585, [%r1336+-8084];
	ld.shared.u32 	%r586, [%r1335+2816];
	add.s32 	%r587, %r586, %r585;
	ld.shared.u32 	%r588, [%r6];
	min.s32 	%r589, %r587, %r588;
	st.shared.u32 	[%r6], %r589;
	ld.shared.u32 	%r590, [%r1336+108];
	add.s32 	%r591, %r586, %r590;
	ld.shared.u32 	%r592, [%r6+8192];
	min.s32 	%r593, %r591, %r592;
	st.shared.u32 	[%r6+8192], %r593;
	ld.shared.u32 	%r594, [%r1336+-8084];
	ld.shared.u32 	%r595, [%r1335+2944];
	add.s32 	%r596, %r595, %r594;
	ld.shared.u32 	%r597, [%r6+128];
	min.s32 	%r598, %r596, %r597;
	st.shared.u32 	[%r6+128], %r598;
	ld.shared.u32 	%r599, [%r1336+108];
	add.s32 	%r600, %r595, %r599;
	ld.shared.u32 	%r601, [%r6+8320];
	min.s32 	%r602, %r600, %r601;
	st.shared.u32 	[%r6+8320], %r602;
	bar.sync 	0;
	ld.shared.u32 	%r603, [%r1336+-8080];
	ld.shared.u32 	%r604, [%r1335+3072];
	add.s32 	%r605, %r604, %r603;
	ld.shared.u32 	%r606, [%r6];
	min.s32 	%r607, %r605, %r606;
	st.shared.u32 	[%r6], %r607;
	ld.shared.u32 	%r608, [%r1336+112];
	add.s32 	%r609, %r604, %r608;
	ld.shared.u32 	%r610, [%r6+8192];
	min.s32 	%r611, %r609, %r610;
	st.shared.u32 	[%r6+8192], %r611;
	ld.shared.u32 	%r612, [%r1336+-8080];
	ld.shared.u32 	%r613, [%r1335+3200];
	add.s32 	%r614, %r613, %r612;
	ld.shared.u32 	%r615, [%r6+128];
	min.s32 	%r616, %r614, %r615;
	st.shared.u32 	[%r6+128], %r616;
	ld.shared.u32 	%r617, [%r1336+112];
	add.s32 	%r618, %r613, %r617;
	ld.shared.u32 	%r619, [%r6+8320];
	min.s32 	%r620, %r618, %r619;
	st.shared.u32 	[%r6+8320], %r620;
	bar.sync 	0;
	ld.shared.u32 	%r621, [%r1336+-8076];
	ld.shared.u32 	%r622, [%r1335+3328];
	add.s32 	%r623, %r622, %r621;
	ld.shared.u32 	%r624, [%r6];
	min.s32 	%r625, %r623, %r624;
	st.shared.u32 	[%r6], %r625;
	ld.shared.u32 	%r626, [%r1336+116];
	add.s32 	%r627, %r622, %r626;
	ld.shared.u32 	%r628, [%r6+8192];
	min.s32 	%r629, %r627, %r628;
	st.shared.u32 	[%r6+8192], %r629;
	ld.shared.u32 	%r630, [%r1336+-8076];
	ld.shared.u32 	%r631, [%r1335+3456];
	add.s32 	%r632, %r631, %r630;
	ld.shared.u32 	%r633, [%r6+128];
	min.s32 	%r634, %r632, %r633;
	st.shared.u32 	[%r6+128], %r634;
	ld.shared.u32 	%r635, [%r1336+116];
	add.s32 	%r636, %r631, %r635;
	ld.shared.u32 	%r637, [%r6+8320];
	min.s32 	%r638, %r636, %r637;
	st.shared.u32 	[%r6+8320], %r638;
	bar.sync 	0;
	ld.shared.u32 	%r639, [%r1336+-8072];
	ld.shared.u32 	%r640, [%r1335+3584];
	add.s32 	%r641, %r640, %r639;
	ld.shared.u32 	%r642, [%r6];
	min.s32 	%r643, %r641, %r642;
	st.shared.u32 	[%r6], %r643;
	ld.shared.u32 	%r644, [%r1336+120];
	add.s32 	%r645, %r640, %r644;
	ld.shared.u32 	%r646, [%r6+8192];
	min.s32 	%r647, %r645, %r646;
	st.shared.u32 	[%r6+8192], %r647;
	ld.shared.u32 	%r648, [%r1336+-8072];
	ld.shared.u32 	%r649, [%r1335+3712];
	add.s32 	%r650, %r649, %r648;
	ld.shared.u32 	%r651, [%r6+128];
	min.s32 	%r652, %r650, %r651;
	st.shared.u32 	[%r6+128], %r652;
	ld.shared.u32 	%r653, [%r1336+120];
	add.s32 	%r654, %r649, %r653;
	ld.shared.u32 	%r655, [%r6+8320];
	min.s32 	%r656, %r654, %r655;
	st.shared.u32 	[%r6+8320], %r656;
	bar.sync 	0;
	ld.shared.u32 	%r657, [%r1336+-8068];
	ld.shared.u32 	%r658, [%r1335+3840];
	add.s32 	%r659, %r658, %r657;
	ld.shared.u32 	%r660, [%r6];
	min.s32 	%r661, %r659, %r660;
	st.shared.u32 	[%r6], %r661;
	ld.shared.u32 	%r662, [%r1336+124];
	add.s32 	%r663, %r658, %r662;
	ld.shared.u32 	%r664, [%r6+8192];
	min.s32 	%r665, %r663, %r664;
	st.shared.u32 	[%r6+8192], %r665;
	ld.shared.u32 	%r666, [%r1336+-8068];
	ld.shared.u32 	%r667, [%r1335+3968];
	add.s32 	%r668, %r667, %r666;
	ld.shared.u32 	%r669, [%r6+128];
	min.s32 	%r670, %r668, %r669;
	st.shared.u32 	[%r6+128], %r670;
	ld.shared.u32 	%r671, [%r1336+124];
	add.s32 	%r672, %r667, %r671;
	ld.shared.u32 	%r673, [%r6+8320];
	min.s32 	%r674, %r672, %r673;
	st.shared.u32 	[%r6+8320], %r674;
	bar.sync 	0;
	add.s32 	%r1337, %r1337, 32;
	add.s32 	%r1336, %r1336, 128;
	add.s32 	%r1335, %r1335, 8192;
	setp.eq.s32 	%p6, %r1337, 0;
	@%p6 bra 	$L__BB1_9;
	bra.uni 	$L__BB1_8;
$L__BB1_9:
	setp.eq.s32 	%p7, %r12, 0;
	@%p7 bra 	$L__BB1_19;
	neg.s32 	%r1345, %r12;
	shl.b32 	%r675, %r1342, 8;
	add.s32 	%r677, %r675, %r60;
	add.s32 	%r679, %r677, %r83;
	add.s32 	%r1344, %r679, 128;
	shl.b32 	%r681, %r1342, 2;
	add.s32 	%r682, %r57, %r681;
	add.s32 	%r684, %r682, %r58;
	add.s32 	%r1343, %r684, 8192;
$L__BB1_11:
	.pragma "nounroll";
	ld.shared.u32 	%r685, [%r1343+-8192];
	ld.shared.u32 	%r686, [%r1344+-128];
	add.s32 	%r687, %r686, %r685;
	ld.shared.u32 	%r688, [%r6];
	min.s32 	%r689, %r687, %r688;
	st.shared.u32 	[%r6], %r689;
	ld.shared.u32 	%r690, [%r1343];
	add.s32 	%r691, %r686, %r690;
	ld.shared.u32 	%r692, [%r6+8192];
	min.s32 	%r693, %r691, %r692;
	st.shared.u32 	[%r6+8192], %r693;
	ld.shared.u32 	%r694, [%r1343+-8192];
	ld.shared.u32 	%r695, [%r1344];
	add.s32 	%r696, %r695, %r694;
	ld.shared.u32 	%r697, [%r6+128];
	min.s32 	%r698, %r696, %r697;
	st.shared.u32 	[%r6+128], %r698;
	ld.shared.u32 	%r699, [%r1343];
	add.s32 	%r700, %r695, %r699;
	ld.shared.u32 	%r701, [%r6+8320];
	min.s32 	%r702, %r700, %r701;
	st.shared.u32 	[%r6+8320], %r702;
	bar.sync 	0;
	add.s32 	%r1345, %r1345, 1;
	setp.ne.s32 	%p8, %r1345, 0;
	add.s32 	%r1344, %r1344, 256;
	add.s32 	%r1343, %r1343, 4;
	@%p8 bra 	$L__BB1_11;
	bra.uni 	$L__BB1_19;
$L__BB1_12:
	setp.lt.s32 	%p9, %r55, 1;
	@%p9 bra 	$L__BB1_19;
	and.b32  	%r17, %r55, 31;
	setp.lt.u32 	%p10, %r55, 32;
	mov.b32 	%r1338, 0;
	@%p10 bra 	$L__BB1_16;
	and.b32  	%r1338, %r55, 2147483616;
	neg.s32 	%r1334, %r1338;
	add.s32 	%r706, %r57, %r83;
	add.s32 	%r1333, %r706, 8192;
	add.s32 	%r709, %r60, %r58;
	add.s32 	%r1332, %r709, 4096;
$L__BB1_15:
	.pragma "nounroll";
	ld.shared.u32 	%r710, [%r1333+-8192];
	ld.shared.u32 	%r711, [%r1332+-4096];
	add.s32 	%r712, %r711, %r710;
	ld.shared.u32 	%r713, [%r6];
	min.s32 	%r714, %r712, %r713;
	st.shared.u32 	[%r6], %r714;
	ld.shared.u32 	%r715, [%r1333];
	ld.shared.u32 	%r716, [%r1332+-4096];
	add.s32 	%r717, %r716, %r715;
	ld.shared.u32 	%r718, [%r6+8192];
	min.s32 	%r719, %r717, %r718;
	st.shared.u32 	[%r6+8192], %r719;
	ld.shared.u32 	%r720, [%r1332+-3968];
	add.s32 	%r721, %r720, %r710;
	ld.shared.u32 	%r722, [%r6+128];
	min.s32 	%r723, %r721, %r722;
	st.shared.u32 	[%r6+128], %r723;
	ld.shared.u32 	%r724, [%r1332+-3968];
	add.s32 	%r725, %r724, %r715;
	ld.shared.u32 	%r726, [%r6+8320];
	min.s32 	%r727, %r725, %r726;
	st.shared.u32 	[%r6+8320], %r727;
	bar.sync 	0;
	ld.shared.u32 	%r728, [%r1333+-8188];
	ld.shared.u32 	%r729, [%r1332+-3840];
	add.s32 	%r730, %r729, %r728;
	ld.shared.u32 	%r731, [%r6];
	min.s32 	%r732, %r730, %r731;
	st.shared.u32 	[%r6], %r732;
	ld.shared.u32 	%r733, [%r1333+4];
	ld.shared.u32 	%r734, [%r1332+-3840];
	add.s32 	%r735, %r734, %r733;
	ld.shared.u32 	%r736, [%r6+8192];
	min.s32 	%r737, %r735, %r736;
	st.shared.u32 	[%r6+8192], %r737;
	ld.shared.u32 	%r738, [%r1332+-3712];
	add.s32 	%r739, %r738, %r728;
	ld.shared.u32 	%r740, [%r6+128];
	min.s32 	%r741, %r739, %r740;
	st.shared.u32 	[%r6+128], %r741;
	ld.shared.u32 	%r742, [%r1332+-3712];
	add.s32 	%r743, %r742, %r733;
	ld.shared.u32 	%r744, [%r6+8320];
	min.s32 	%r745, %r743, %r744;
	st.shared.u32 	[%r6+8320], %r745;
	bar.sync 	0;
	ld.shared.u32 	%r746, [%r1333+-8184];
	ld.shared.u32 	%r747, [%r1332+-3584];
	add.s32 	%r748, %r747, %r746;
	ld.shared.u32 	%r749, [%r6];
	min.s32 	%r750, %r748, %r749;
	st.shared.u32 	[%r6], %r750;
	ld.shared.u32 	%r751, [%r1333+8];
	ld.shared.u32 	%r752, [%r1332+-3584];
	add.s32 	%r753, %r752, %r751;
	ld.shared.u32 	%r754, [%r6+8192];
	min.s32 	%r755, %r753, %r754;
	st.shared.u32 	[%r6+8192], %r755;
	ld.shared.u32 	%r756, [%r1332+-3456];
	add.s32 	%r757, %r756, %r746;
	ld.shared.u32 	%r758, [%r6+128];
	min.s32 	%r759, %r757, %r758;
	st.shared.u32 	[%r6+128], %r759;
	ld.shared.u32 	%r760, [%r1332+-3456];
	add.s32 	%r761, %r760, %r751;
	ld.shared.u32 	%r762, [%r6+8320];
	min.s32 	%r763, %r761, %r762;
	st.shared.u32 	[%r6+8320], %r763;
	bar.sync 	0;
	ld.shared.u32 	%r764, [%r1333+-8180];
	ld.shared.u32 	%r765, [%r1332+-3328];
	add.s32 	%r766, %r765, %r764;
	ld.shared.u32 	%r767, [%r6];
	min.s32 	%r768, %r766, %r767;
	st.shared.u32 	[%r6], %r768;
	ld.shared.u32 	%r769, [%r1333+12];
	ld.shared.u32 	%r770, [%r1332+-3328];
	add.s32 	%r771, %r770, %r769;
	ld.shared.u32 	%r772, [%r6+8192];
	min.s32 	%r773, %r771, %r772;
	st.shared.u32 	[%r6+8192], %r773;
	ld.shared.u32 	%r774, [%r1332+-3200];
	add.s32 	%r775, %r774, %r764;
	ld.shared.u32 	%r776, [%r6+128];
	min.s32 	%r777, %r775, %r776;
	st.shared.u32 	[%r6+128], %r777;
	ld.shared.u32 	%r778, [%r1332+-3200];
	add.s32 	%r779, %r778, %r769;
	ld.shared.u32 	%r780, [%r6+8320];
	min.s32 	%r781, %r779, %r780;
	st.shared.u32 	[%r6+8320], %r781;
	bar.sync 	0;
	ld.shared.u32 	%r782, [%r1333+-8176];
	ld.shared.u32 	%r783, [%r1332+-3072];
	add.s32 	%r784, %r783, %r782;
	ld.shared.u32 	%r785, [%r6];
	min.s32 	%r786, %r784, %r785;
	st.shared.u32 	[%r6], %r786;
	ld.shared.u32 	%r787, [%r1333+16];
	ld.shared.u32 	%r788, [%r1332+-3072];
	add.s32 	%r789, %r788, %r787;
	ld.shared.u32 	%r790, [%r6+8192];
	min.s32 	%r791, %r789, %r790;
	st.shared.u32 	[%r6+8192], %r791;
	ld.shared.u32 	%r792, [%r1332+-2944];
	add.s32 	%r793, %r792, %r782;
	ld.shared.u32 	%r794, [%r6+128];
	min.s32 	%r795, %r793, %r794;
	st.shared.u32 	[%r6+128], %r795;
	ld.shared.u32 	%r796, [%r1332+-2944];
	add.s32 	%r797, %r796, %r787;
	ld.shared.u32 	%r798, [%r6+8320];
	min.s32 	%r799, %r797, %r798;
	st.shared.u32 	[%r6+8320], %r799;
	bar.sync 	0;
	ld.shared.u32 	%r800, [%r1333+-8172];
	ld.shared.u32 	%r801, [%r1332+-2816];
	add.s32 	%r802, %r801, %r800;
	ld.shared.u32 	%r803, [%r6];
	min.s32 	%r804, %r802, %r803;
	st.shared.u32 	[%r6], %r804;
	ld.shared.u32 	%r805, [%r1333+20];
	ld.shared.u32 	%r806, [%r1332+-2816];
	add.s32 	%r807, %r806, %r805;
	ld.shared.u32 	%r808, [%r6+8192];
	min.s32 	%r809, %r807, %r808;
	st.shared.u32 	[%r6+8192], %r809;
	ld.shared.u32 	%r810, [%r1332+-2688];
	add.s32 	%r811, %r810, %r800;
	ld.shared.u32 	%r812, [%r6+128];
	min.s32 	%r813, %r811, %r812;
	st.shared.u32 	[%r6+128], %r813;
	ld.shared.u32 	%r814, [%r1332+-2688];
	add.s32 	%r815, %r814, %r805;
	ld.shared.u32 	%r816, [%r6+8320];
	min.s32 	%r817, %r815, %r816;
	st.shared.u32 	[%r6+8320], %r817;
	bar.sync 	0;
	ld.shared.u32 	%r818, [%r1333+-8168];
	ld.shared.u32 	%r819, [%r1332+-2560];
	add.s32 	%r820, %r819, %r818;
	ld.shared.u32 	%r821, [%r6];
	min.s32 	%r822, %r820, %r821;
	st.shared.u32 	[%r6], %r822;
	ld.shared.u32 	%r823, [%r1333+24];
	ld.shared.u32 	%r824, [%r1332+-2560];
	add.s32 	%r825, %r824, %r823;
	ld.shared.u32 	%r826, [%r6+8192];
	min.s32 	%r827, %r825, %r826;
	st.shared.u32 	[%r6+8192], %r827;
	ld.shared.u32 	%r828, [%r1332+-2432];
	add.s32 	%r829, %r828, %r818;
	ld.shared.u32 	%r830, [%r6+128];
	min.s32 	%r831, %r829, %r830;
	st.shared.u32 	[%r6+128], %r831;
	ld.shared.u32 	%r832, [%r1332+-2432];
	add.s32 	%r833, %r832, %r823;
	ld.shared.u32 	%r834, [%r6+8320];
	min.s32 	%r835, %r833, %r834;
	st.shared.u32 	[%r6+8320], %r835;
	bar.sync 	0;
	ld.shared.u32 	%r836, [%r1333+-8164];
	ld.shared.u32 	%r837, [%r1332+-2304];
	add.s32 	%r838, %r837, %r836;
	ld.shared.u32 	%r839, [%r6];
	min.s32 	%r840, %r838, %r839;
	st.shared.u32 	[%r6], %r840;
	ld.shared.u32 	%r841, [%r1333+28];
	ld.shared.u32 	%r842, [%r1332+-2304];
	add.s32 	%r843, %r842, %r841;
	ld.shared.u32 	%r844, [%r6+8192];
	min.s32 	%r845, %r843, %r844;
	st.shared.u32 	[%r6+8192], %r845;
	ld.shared.u32 	%r846, [%r1332+-2176];
	add.s32 	%r847, %r846, %r836;
	ld.shared.u32 	%r848, [%r6+128];
	min.s32 	%r849, %r847, %r848;
	st.shared.u32 	[%r6+128], %r849;
	ld.shared.u32 	%r850, [%r1332+-2176];
	add.s32 	%r851, %r850, %r841;
	ld.shared.u32 	%r852, [%r6+8320];
	min.s32 	%r853, %r851, %r852;
	st.shared.u32 	[%r6+8320], %r853;
	bar.sync 	0;
	ld.shared.u32 	%r854, [%r1333+-8160];
	ld.shared.u32 	%r855, [%r1332+-2048];
	add.s32 	%r856, %r855, %r854;
	ld.shared.u32 	%r857, [%r6];
	min.s32 	%r858, %r856, %r857;
	st.shared.u32 	[%r6], %r858;
	ld.shared.u32 	%r859, [%r1333+32];
	ld.shared.u32 	%r860, [%r1332+-2048];
	add.s32 	%r861, %r860, %r859;
	ld.shared.u32 	%r862, [%r6+8192];
	min.s32 	%r863, %r861, %r862;
	st.shared.u32 	[%r6+8192], %r863;
	ld.shared.u32 	%r864, [%r1332+-1920];
	add.s32 	%r865, %r864, %r854;
	ld.shared.u32 	%r866, [%r6+128];
	min.s32 	%r867, %r865, %r866;
	st.shared.u32 	[%r6+128], %r867;
	ld.shared.u32 	%r868, [%r1332+-1920];
	add.s32 	%r869, %r868, %r859;
	ld.shared.u32 	%r870, [%r6+8320];
	min.s32 	%r871, %r869, %r870;
	st.shared.u32 	[%r6+8320], %r871;
	bar.sync 	0;
	ld.shared.u32 	%r872, [%r1333+-8156];
	ld.shared.u32 	%r873, [%r1332+-1792];
	add.s32 	%r874, %r873, %r872;
	ld.shared.u32 	%r875, [%r6];
	min.s32 	%r876, %r874, %r875;
	st.shared.u32 	[%r6], %r876;
	ld.shared.u32 	%r877, [%r1333+36];
	ld.shared.u32 	%r878, [%r1332+-1792];
	add.s32 	%r879, %r878, %r877;
	ld.shared.u32 	%r880, [%r6+8192];
	min.s32 	%r881, %r879, %r880;
	st.shared.u32 	[%r6+8192], %r881;
	ld.shared.u32 	%r882, [%r1332+-1664];
	add.s32 	%r883, %r882, %r872;
	ld.shared.u32 	%r884, [%r6+128];
	min.s32 	%r885, %r883, %r884;
	st.shared.u32 	[%r6+128], %r885;
	ld.shared.u32 	%r886, [%r1332+-1664];
	add.s32 	%r887, %r886, %r877;
	ld.shared.u32 	%r888, [%r6+8320];
	min.s32 	%r889, %r887, %r888;
	st.shared.u32 	[%r6+8320], %r889;
	bar.sync 	0;
	ld.shared.u32 	%r890, [%r1333+-8152];
	ld.shared.u32 	%r891, [%r1332+-1536];
	add.s32 	%r892, %r891, %r890;
	ld.shared.u32 	%r893, [%r6];
	min.s32 	%r894, %r892, %r893;
	st.shared.u32 	[%r6], %r894;
	ld.shared.u32 	%r895, [%r1333+40];
	ld.shared.u32 	%r896, [%r1332+-1536];
	add.s32 	%r897, %r896, %r895;
	ld.shared.u32 	%r898, [%r6+8192];
	min.s32 	%r899, %r897, %r898;
	st.shared.u32 	[%r6+8192], %r899;
	ld.shared.u32 	%r900, [%r1332+-1408];
	add.s32 	%r901, %r900, %r890;
	ld.shared.u32 	%r902, [%r6+128];
	min.s32 	%r903, %r901, %r902;
	st.shared.u32 	[%r6+128], %r903;
	ld.shared.u32 	%r904, [%r1332+-1408];
	add.s32 	%r905, %r904, %r895;
	ld.shared.u32 	%r906, [%r6+8320];
	min.s32 	%r907, %r905, %r906;
	st.shared.u32 	[%r6+8320], %r907;
	bar.sync 	0;
	ld.shared.u32 	%r908, [%r1333+-8148];
	ld.shared.u32 	%r909, [%r1332+-1280];
	add.s32 	%r910, %r909, %r908;
	ld.shared.u32 	%r911, [%r6];
	min.s32 	%r912, %r910, %r911;
	st.shared.u32 	[%r6], %r912;
	ld.shared.u32 	%r913, [%r1333+44];
	ld.shared.u32 	%r914, [%r1332+-1280];
	add.s32 	%r915, %r914, %r913;
	ld.shared.u32 	%r916, [%r6+8192];
	min.s32 	%r917, %r915, %r916;
	st.shared.u32 	[%r6+8192], %r917;
	ld.shared.u32 	%r918, [%r1332+-1152];
	add.s32 	%r919, %r918, %r908;
	ld.shared.u32 	%r920, [%r6+128];
	min.s32 	%r921, %r919, %r920;
	st.shared.u32 	[%r6+128], %r921;
	ld.shared.u32 	%r922, [%r1332+-1152];
	add.s32 	%r923, %r922, %r913;
	ld.shared.u32 	%r924, [%r6+8320];
	min.s32 	%r925, %r923, %r924;
	st.shared.u32 	[%r6+8320], %r925;
	bar.sync 	0;
	ld.shared.u32 	%r926, [%r1333+-8144];
	ld.shared.u32 	%r927, [%r1332+-1024];
	add.s32 	%r928, %r927, %r926;
	ld.shared.u32 	%r929, [%r6];
	min.s32 	%r930, %r928, %r929;
	st.shared.u32 	[%r6], %r930;
	ld.shared.u32 	%r931, [%r1333+48];
	ld.shared.u32 	%r932, [%r1332+-1024];
	add.s32 	%r933, %r932, %r931;
	ld.shared.u32 	%r934, [%r6+8192];
	min.s32 	%r935, %r933, %r934;
	st.shared.u32 	[%r6+8192], %r935;
	ld.shared.u32 	%r936, [%r1332+-896];
	add.s32 	%r937, %r936, %r926;
	ld.shared.u32 	%r938, [%r6+128];
	min.s32 	%r939, %r937, %r938;
	st.shared.u32 	[%r6+128], %r939;
	ld.shared.u32 	%r940, [%r1332+-896];
	add.s32 	%r941, %r940, %r931;
	ld.shared.u32 	%r942, [%r6+8320];
	min.s32 	%r943, %r941, %r942;
	st.shared.u32 	[%r6+8320], %r943;
	bar.sync 	0;
	ld.shared.u32 	%r944, [%r1333+-8140];
	ld.shared.u32 	%r945, [%r1332+-768];
	add.s32 	%r946, %r945, %r944;
	ld.shared.u32 	%r947, [%r6];
	min.s32 	%r948, %r946, %r947;
	st.shared.u32 	[%r6], %r948;
	ld.shared.u32 	%r949, [%r1333+52];
	ld.shared.u32 	%r950, [%r1332+-768];
	add.s32 	%r951, %r950, %r949;
	ld.shared.u32 	%r952, [%r6+8192];
	min.s32 	%r953, %r951, %r952;
	st.shared.u32 	[%r6+8192], %r953;
	ld.shared.u32 	%r954, [%r1332+-640];
	add.s32 	%r955, %r954, %r944;
	ld.shared.u32 	%r956, [%r6+128];
	min.s32 	%r957, %r955, %r956;
	st.shared.u32 	[%r6+128], %r957;
	ld.shared.u32 	%r958, [%r1332+-640];
	add.s32 	%r959, %r958, %r949;
	ld.shared.u32 	%r960, [%r6+8320];
	min.s32 	%r961, %r959, %r960;
	st.shared.u32 	[%r6+8320], %r961;
	bar.sync 	0;
	ld.shared.u32 	%r962, [%r1333+-8136];
	ld.shared.u32 	%r963, [%r1332+-512];
	add.s32 	%r964, %r963, %r962;
	ld.shared.u32 	%r965, [%r6];
	min.s32 	%r966, %r964, %r965;
	st.shared.u32 	[%r6], %r966;
	ld.shared.u32 	%r967, [%r1333+56];
	ld.shared.u32 	%r968, [%r1332+-512];
	add.s32 	%r969, %r968, %r967;
	ld.shared.u32 	%r970, [%r6+8192];
	min.s32 	%r971, %r969, %r970;
	st.shared.u32 	[%r6+8192], %r971;
	ld.shared.u32 	%r972, [%r1332+-384];
	add.s32 	%r973, %r972, %r962;
	ld.shared.u32 	%r974, [%r6+128];
	min.s32 	%r975, %r973, %r974;
	st.shared.u32 	[%r6+128], %r975;
	ld.shared.u32 	%r976, [%r1332+-384];
	add.s32 	%r977, %r976, %r967;
	ld.shared.u32 	%r978, [%r6+8320];
	min.s32 	%r979, %r977, %r978;
	st.shared.u32 	[%r6+8320], %r979;
	bar.sync 	0;
	ld.shared.u32 	%r980, [%r1333+-8132];
	ld.shared.u32 	%r981, [%r1332+-256];
	add.s32 	%r982, %r981, %r980;
	ld.shared.u32 	%r983, [%r6];
	min.s32 	%r984, %r982, %r983;
	st.shared.u32 	[%r6], %r984;
	ld.shared.u32 	%r985, [%r1333+60];
	ld.shared.u32 	%r986, [%r1332+-256];
	add.s32 	%r987, %r986, %r985;
	ld.shared.u32 	%r988, [%r6+8192];
	min.s32 	%r989, %r987, %r988;
	st.shared.u32 	[%r6+8192], %r989;
	ld.shared.u32 	%r990, [%r1332+-128];
	add.s32 	%r991, %r990, %r980;
	ld.shared.u32 	%r992, [%r6+128];
	min.s32 	%r993, %r991, %r992;
	st.shared.u32 	[%r6+128], %r993;
	ld.shared.u32 	%r994, [%r1332+-128];
	add.s32 	%r995, %r994, %r985;
	ld.shared.u32 	%r996, [%r6+8320];
	min.s32 	%r997, %r995, %r996;
	st.shared.u32 	[%r6+8320], %r997;
	bar.sync 	0;
	ld.shared.u32 	%r998, [%r1333+-8128];
	ld.shared.u32 	%r999, [%r1332];
	add.s32 	%r1000, %r999, %r998;
	ld.shared.u32 	%r1001, [%r6];
	min.s32 	%r1002, %r1000, %r1001;
	st.shared.u32 	[%r6], %r1002;
	ld.shared.u32 	%r1003, [%r1333+64];
	ld.shared.u32 	%r1004, [%r1332];
	add.s32 	%r1005, %r1004, %r1003;
	ld.shared.u32 	%r1006, [%r6+8192];
	min.s32 	%r1007, %r1005, %r1006;
	st.shared.u32 	[%r6+8192], %r1007;
	ld.shared.u32 	%r1008, [%r1332+128];
	add.s32 	%r1009, %r1008, %r998;
	ld.shared.u32 	%r1010, [%r6+128];
	min.s32 	%r1011, %r1009, %r1010;
	st.shared.u32 	[%r6+128], %r1011;
	ld.shared.u32 	%r1012, [%r1332+128];
	add.s32 	%r1013, %r1012, %r1003;
	ld.shared.u32 	%r1014, [%r6+8320];
	min.s32 	%r1015, %r1013, %r1014;
	st.shared.u32 	[%r6+8320], %r1015;
	bar.sync 	0;
	ld.shared.u32 	%r1016, [%r1333+-8124];
	ld.shared.u32 	%r1017, [%r1332+256];
	add.s32 	%r1018, %r1017, %r1016;
	ld.shared.u32 	%r1019, [%r6];
	min.s32 	%r1020, %r1018, %r1019;
	st.shared.u32 	[%r6], %r1020;
	ld.shared.u32 	%r1021, [%r1333+68];
	ld.shared.u32 	%r1022, [%r1332+256];
	add.s32 	%r1023, %r1022, %r1021;
	ld.shared.u32 	%r1024, [%r6+8192];
	min.s32 	%r1025, %r1023, %r1024;
	st.shared.u32 	[%r6+8192], %r1025;
	ld.shared.u32 	%r1026, [%r1332+384];
	add.s32 	%r1027, %r1026, %r1016;
	ld.shared.u32 	%r1028, [%r6+128];
	min.s32 	%r1029, %r1027, %r1028;
	st.shared.u32 	[%r6+128], %r1029;
	ld.shared.u32 	%r1030, [%r1332+384];
	add.s32 	%r1031, %r1030, %r1021;
	ld.shared.u32 	%r1032, [%r6+8320];
	min.s32 	%r1033, %r1031, %r1032;
	st.shared.u32 	[%r6+8320], %r1033;
	bar.sync 	0;
	ld.shared.u32 	%r1034, [%r1333+-8120];
	ld.shared.u32 	%r1035, [%r1332+512];
	add.s32 	%r1036, %r1035, %r1034;
	ld.shared.u32 	%r1037, [%r6];
	min.s32 	%r1038, %r1036, %r1037;
	st.shared.u32 	[%r6], %r1038;
	ld.shared.u32 	%r1039, [%r1333+72];
	ld.shared.u32 	%r1040, [%r1332+512];
	add.s32 	%r1041, %r1040, %r1039;
	ld.shared.u32 	%r1042, [%r6+8192];
	min.s32 	%r1043, %r1041, %r1042;
	st.shared.u32 	[%r6+8192], %r1043;
	ld.shared.u32 	%r1044, [%r1332+640];
	add.s32 	%r1045, %r1044, %r1034;
	ld.shared.u32 	%r1046, [%r6+128];
	min.s32 	%r1047, %r1045, %r1046;
	st.shared.u32 	[%r6+128], %r1047;
	ld.shared.u32 	%r1048, [%r1332+640];
	add.s32 	%r1049, %r1048, %r1039;
	ld.shared.u32 	%r1050, [%r6+8320];
	min.s32 	%r1051, %r1049, %r1050;
	st.shared.u32 	[%r6+8320], %r1051;
	bar.sync 	0;
	ld.shared.u32 	%r1052, [%r1333+-8116];
	ld.shared.u32 	%r1053, [%r1332+768];
	add.s32 	%r1054, %r1053, %r1052;
	ld.shared.u32 	%r1055, [%r6];
	min.s32 	%r1056, %r1054, %r1055;
	st.shared.u32 	[%r6], %r1056;
	ld.shared.u32 	%r1057, [%r1333+76];
	ld.shared.u32 	%r1058, [%r1332+768];
	add.s32 	%r1059, %r1058, %r1057;
	ld.shared.u32 	%r1060, [%r6+8192];
	min.s32 	%r1061, %r1059, %r1060;
	st.shared.u32 	[%r6+8192], %r1061;
	ld.shared.u32 	%r1062, [%r1332+896];
	add.s32 	%r1063, %r1062, %r1052;
	ld.shared.u32 	%r1064, [%r6+128];
	min.s32 	%r1065, %r1063, %r1064;
	st.shared.u32 	[%r6+128], %r1065;
	ld.shared.u32 	%r1066, [%r1332+896];
	add.s32 	%r1067, %r1066, %r1057;
	ld.shared.u32 	%r1068, [%r6+8320];
	min.s32 	%r1069, %r1067, %r1068;
	st.shared.u32 	[%r6+8320], %r1069;
	bar.sync 	0;
	ld.shared.u32 	%r1070, [%r1333+-8112];
	ld.shared.u32 	%r1071, [%r1332+1024];
	add.s32 	%r1072, %r1071, %r1070;
	ld.shared.u32 	%r1073, [%r6];
	min.s32 	%r1074, %r1072, %r1073;
	st.shared.u32 	[%r6], %r1074;
	ld.shared.u32 	%r1075, [%r1333+80];
	ld.shared.u32 	%r1076, [%r1332+1024];
	add.s32 	%r1077, %r1076, %r1075;
	ld.shared.u32 	%r1078, [%r6+8192];
	min.s32 	%r1079, %r1077, %r1078;
	st.shared.u32 	[%r6+8192], %r1079;
	ld.shared.u32 	%r1080, [%r1332+1152];
	add.s32 	%r1081, %r1080, %r1070;
	ld.shared.u32 	%r1082, [%r6+128];
	min.s32 	%r1083, %r1081, %r1082;
	st.shared.u32 	[%r6+128], %r1083;
	ld.shared.u32 	%r1084, [%r1332+1152];
	add.s32 	%r1085, %r1084, %r1075;
	ld.shared.u32 	%r1086, [%r6+8320];
	min.s32 	%r1087, %r1085, %r1086;
	st.shared.u32 	[%r6+8320], %r1087;
	bar.sync 	0;
	ld.shared.u32 	%r1088, [%r1333+-8108];
	ld.shared.u32 	%r1089, [%r1332+1280];
	add.s32 	%r1090, %r1089, %r1088;
	ld.shared.u32 	%r1091, [%r6];
	min.s32 	%r1092, %r1090, %r1091;
	st.shared.u32 	[%r6], %r1092;
	ld.shared.u32 	%r1093, [%r1333+84];
	ld.shared.u32 	%r1094, [%r1332+1280];
	add.s32 	%r1095, %r1094, %r1093;
	ld.shared.u32 	%r1096, [%r6+8192];
	min.s32 	%r1097, %r1095, %r1096;
	st.shared.u32 	[%r6+8192], %r1097;
	ld.shared.u32 	%r1098, [%r1332+1408];
	add.s32 	%r1099, %r1098, %r1088;
	ld.shared.u32 	%r1100, [%r6+128];
	min.s32 	%r1101, %r1099, %r1100;
	st.shared.u32 	[%r6+128], %r1101;
	ld.shared.u32 	%r1102, [%r1332+1408];
	add.s32 	%r1103, %r1102, %r1093;
	ld.shared.u32 	%r1104, [%r6+8320];
	min.s32 	%r1105, %r1103, %r1104;
	st.shared.u32 	[%r6+8320], %r1105;
	bar.sync 	0;
	ld.shared.u32 	%r1106, [%r1333+-8104];
	ld.shared.u32 	%r1107, [%r1332+1536];
	add.s32 	%r1108, %r1107, %r1106;
	ld.shared.u32 	%r1109, [%r6];
	min.s32 	%r1110, %r1108, %r1109;
	st.shared.u32 	[%r6], %r1110;
	ld.shared.u32 	%r1111, [%r1333+88];
	ld.shared.u32 	%r1112, [%r1332+1536];
	add.s32 	%r1113, %r1112, %r1111;
	ld.shared.u32 	%r1114, [%r6+8192];
	min.s32 	%r1115, %r1113, %r1114;
	st.shared.u32 	[%r6+8192], %r1115;
	ld.shared.u32 	%r1116, [%r1332+1664];
	add.s32 	%r1117, %r1116, %r1106;
	ld.shared.u32 	%r1118, [%r6+128];
	min.s32 	%r1119, %r1117, %r1118;
	st.shared.u32 	[%r6+128], %r1119;
	ld.shared.u32 	%r1120, [%r1332+1664];
	add.s32 	%r1121, %r1120, %r1111;
	ld.shared.u32 	%r1122, [%r6+8320];
	min.s32 	%r1123, %r1121, %r1122;
	st.shared.u32 	[%r6+8320], %r1123;
	bar.sync 	0;
	ld.shared.u32 	%r1124, [%r1333+-8100];
	ld.shared.u32 	%r1125, [%r1332+1792];
	add.s32 	%r1126, %r1125, %r1124;
	ld.shared.u32 	%r1127, [%r6];
	min.s32 	%r1128, %r1126, %r1127;
	st.shared.u32 	[%r6], %r1128;
	ld.shared.u32 	%r1129, [%r1333+92];
	ld.shared.u32 	%r1130, [%r1332+1792];
	add.s32 	%r1131, %r1130, %r1129;
	ld.shared.u32 	%r1132, [%r6+8192];
	min.s32 	%r1133, %r1131, %r1132;
	st.shared.u32 	[%r6+8192], %r1133;
	ld.shared.u32 	%r1134, [%r1332+1920];
	add.s32 	%r1135, %r1134, %r1124;
	ld.shared.u32 	%r1136, [%r6+128];
	min.s32 	%r1137, %r1135, %r1136;
	st.shared.u32 	[%r6+128], %r1137;
	ld.shared.u32 	%r1138, [%r1332+1920];
	add.s32 	%r1139, %r1138, %r1129;
	ld.shared.u32 	%r1140, [%r6+8320];
	min.s32 	%r1141, %r1139, %r1140;
	st.shared.u32 	[%r6+8320], %r1141;
	bar.sync 	0;
	ld.shared.u32 	%r1142, [%r1333+-8096];
	ld.shared.u32 	%r1143, [%r1332+2048];
	add.s32 	%r1144, %r1143, %r1142;
	ld.shared.u32 	%r1145, [%r6];
	min.s32 	%r1146, %r1144, %r1145;
	st.shared.u32 	[%r6], %r1146;
	ld.shared.u32 	%r1147, [%r1333+96];
	ld.shared.u32 	%r1148, [%r1332+2048];
	add.s32 	%r1149, %r1148, %r1147;
	ld.shared.u32 	%r1150, [%r6+8192];
	min.s32 	%r1151, %r1149, %r1150;
	st.shared.u32 	[%r6+8192], %r1151;
	ld.shared.u32 	%r1152, [%r1332+2176];
	add.s32 	%r1153, %r1152, %r1142;
	ld.shared.u32 	%r1154, [%r6+128];
	min.s32 	%r1155, %r1153, %r1154;
	st.shared.u32 	[%r6+128], %r1155;
	ld.shared.u32 	%r1156, [%r1332+2176];
	add.s32 	%r1157, %r1156, %r1147;
	ld.shared.u32 	%r1158, [%r6+8320];
	min.s32 	%r1159, %r1157, %r1158;
	st.shared.u32 	[%r6+8320], %r1159;
	bar.sync 	0;
	ld.shared.u32 	%r1160, [%r1333+-8092];
	ld.shared.u32 	%r1161, [%r1332+2304];
	add.s32 	%r1162, %r1161, %r1160;
	ld.shared.u32 	%r1163, [%r6];
	min.s32 	%r1164, %r1162, %r1163;
	st.shared.u32 	[%r6], %r1164;
	ld.shared.u32 	%r1165, [%r1333+100];
	ld.shared.u32 	%r1166, [%r1332+2304];
	add.s32 	%r1167, %r1166, %r1165;
	ld.shared.u32 	%r1168, [%r6+8192];
	min.s32 	%r1169, %r1167, %r1168;
	st.shared.u32 	[%r6+8192], %r1169;
	ld.shared.u32 	%r1170, [%r1332+2432];
	add.s32 	%r1171, %r1170, %r1160;
	ld.shared.u32 	%r1172, [%r6+128];
	min.s32 	%r1173, %r1171, %r1172;
	st.shared.u32 	[%r6+128], %r1173;
	ld.shared.u32 	%r1174, [%r1332+2432];
	add.s32 	%r1175, %r1174, %r1165;
	ld.shared.u32 	%r1176, [%r6+8320];
	min.s32 	%r1177, %r1175, %r1176;
	st.shared.u32 	[%r6+8320], %r1177;
	bar.sync 	0;
	ld.shared.u32 	%r1178, [%r1333+-8088];
	ld.shared.u32 	%r1179, [%r1332+2560];
	add.s32 	%r1180, %r1179, %r1178;
	ld.shared.u32 	%r1181, [%r6];
	min.s32 	%r1182, %r1180, %r1181;
	st.shared.u32 	[%r6], %r1182;
	ld.shared.u32 	%r1183, [%r1333+104];
	ld.shared.u32 	%r1184, [%r1332+2560];
	add.s32 	%r1185, %r1184, %r1183;
	ld.shared.u32 	%r1186, [%r6+8192];
	min.s32 	%r1187, %r1185, %r1186;
	st.shared.u32 	[%r6+8192], %r1187;
	ld.shared.u32 	%r1188, [%r1332+2688];
	add.s32 	%r1189, %r1188, %r1178;
	ld.shared.u32 	%r1190, [%r6+128];
	min.s32 	%r1191, %r1189, %r1190;
	st.shared.u32 	[%r6+128], %r1191;
	ld.shared.u32 	%r1192, [%r1332+2688];
	add.s32 	%r1193, %r1192, %r1183;
	ld.shared.u32 	%r1194, [%r6+8320];
	min.s32 	%r1195, %r1193, %r1194;
	st.shared.u32 	[%r6+8320], %r1195;
	bar.sync 	0;
	ld.shared.u32 	%r1196, [%r1333+-8084];
	ld.shared.u32 	%r1197, [%r1332+2816];
	add.s32 	%r1198, %r1197, %r1196;
	ld.shared.u32 	%r1199, [%r6];
	min.s32 	%r1200, %r1198, %r1199;
	st.shared.u32 	[%r6], %r1200;
	ld.shared.u32 	%r1201, [%r1333+108];
	ld.shared.u32 	%r1202, [%r1332+2816];
	add.s32 	%r1203, %r1202, %r1201;
	ld.shared.u32 	%r1204, [%r6+8192];
	min.s32 	%r1205, %r1203, %r1204;
	st.shared.u32 	[%r6+8192], %r1205;
	ld.shared.u32 	%r1206, [%r1332+2944];
	add.s32 	%r1207, %r1206, %r1196;
	ld.shared.u32 	%r1208, [%r6+128];
	min.s32 	%r1209, %r1207, %r1208;
	st.shared.u32 	[%r6+128], %r1209;
	ld.shared.u32 	%r1210, [%r1332+2944];
	add.s32 	%r1211, %r1210, %r1201;
	ld.shared.u32 	%r1212, [%r6+8320];
	min.s32 	%r1213, %r1211, %r1212;
	st.shared.u32 	[%r6+8320], %r1213;
	bar.sync 	0;
	ld.shared.u32 	%r1214, [%r1333+-8080];
	ld.shared.u32 	%r1215, [%r1332+3072];
	add.s32 	%r1216, %r1215, %r1214;
	ld.shared.u32 	%r1217, [%r6];
	min.s32 	%r1218, %r1216, %r1217;
	st.shared.u32 	[%r6], %r1218;
	ld.shared.u32 	%r1219, [%r1333+112];
	ld.shared.u32 	%r1220, [%r1332+3072];
	add.s32 	%r1221, %r1220, %r1219;
	ld.shared.u32 	%r1222, [%r6+8192];
	min.s32 	%r1223, %r1221, %r1222;
	st.shared.u32 	[%r6+8192], %r1223;
	ld.shared.u32 	%r1224, [%r1332+3200];
	add.s32 	%r1225, %r1224, %r1214;
	ld.shared.u32 	%r1226, [%r6+128];
	min.s32 	%r1227, %r1225, %r1226;
	st.shared.u32 	[%r6+128], %r1227;
	ld.shared.u32 	%r1228, [%r1332+3200];
	add.s32 	%r1229, %r1228, %r1219;
	ld.shared.u32 	%r1230, [%r6+8320];
	min.s32 	%r1231, %r1229, %r1230;
	st.shared.u32 	[%r6+8320], %r1231;
	bar.sync 	0;
	ld.shared.u32 	%r1232, [%r1333+-8076];
	ld.shared.u32 	%r1233, [%r1332+3328];
	add.s32 	%r1234, %r1233, %r1232;
	ld.shared.u32 	%r1235, [%r6];
	min.s32 	%r1236, %r1234, %r1235;
	st.shared.u32 	[%r6], %r1236;
	ld.shared.u32 	%r1237, [%r1333+116];
	ld.shared.u32 	%r1238, [%r1332+3328];
	add.s32 	%r1239, %r1238, %r1237;
	ld.shared.u32 	%r1240, [%r6+8192];
	min.s32 	%r1241, %r1239, %r1240;
	st.shared.u32 	[%r6+8192], %r1241;
	ld.shared.u32 	%r1242, [%r1332+3456];
	add.s32 	%r1243, %r1242, %r1232;
	ld.shared.u32 	%r1244, [%r6+128];
	min.s32 	%r1245, %r1243, %r1244;
	st.shared.u32 	[%r6+128], %r1245;
	ld.shared.u32 	%r1246, [%r1332+3456];
	add.s32 	%r1247, %r1246, %r1237;
	ld.shared.u32 	%r1248, [%r6+8320];
	min.s32 	%r1249, %r1247, %r1248;
	st.shared.u32 	[%r6+8320], %r1249;
	bar.sync 	0;
	ld.shared.u32 	%r1250, [%r1333+-8072];
	ld.shared.u32 	%r1251, [%r1332+3584];
	add.s32 	%r1252, %r1251, %r1250;
	ld.shared.u32 	%r1253, [%r6];
	min.s32 	%r1254, %r1252, %r1253;
	st.shared.u32 	[%r6], %r1254;
	ld.shared.u32 	%r1255, [%r1333+120];
	ld.shared.u32 	%r1256, [%r1332+3584];
	add.s32 	%r1257, %r1256, %r1255;
	ld.shared.u32 	%r1258, [%r6+8192];
	min.s32 	%r1259, %r1257, %r1258;
	st.shared.u32 	[%r6+8192], %r1259;
	ld.shared.u32 	%r1260, [%r1332+3712];
	add.s32 	%r1261, %r1260, %r1250;
	ld.shared.u32 	%r1262, [%r6+128];
	min.s32 	%r1263, %r1261, %r1262;
	st.shared.u32 	[%r6+128], %r1263;
	ld.shared.u32 	%r1264, [%r1332+3712];
	add.s32 	%r1265, %r1264, %r1255;
	ld.shared.u32 	%r1266, [%r6+8320];
	min.s32 	%r1267, %r1265, %r1266;
	st.shared.u32 	[%r6+8320], %r1267;
	bar.sync 	0;
	ld.shared.u32 	%r1268, [%r1333+-8068];
	ld.shared.u32 	%r1269, [%r1332+3840];
	add.s32 	%r1270, %r1269, %r1268;
	ld.shared.u32 	%r1271, [%r6];
	min.s32 	%r1272, %r1270, %r1271;
	st.shared.u32 	[%r6], %r1272;
	ld.shared.u32 	%r1273, [%r1333+124];
	ld.shared.u32 	%r1274, [%r1332+3840];
	add.s32 	%r1275, %r1274, %r1273;
	ld.shared.u32 	%r1276, [%r6+8192];
	min.s32 	%r1277, %r1275, %r1276;
	st.shared.u32 	[%r6+8192], %r1277;
	ld.shared.u32 	%r1278, [%r1332+3968];
	add.s32 	%r1279, %r1278, %r1268;
	ld.shared.u32 	%r1280, [%r6+128];
	min.s32 	%r1281, %r1279, %r1280;
	st.shared.u32 	[%r6+128], %r1281;
	ld.shared.u32 	%r1282, [%r1332+3968];
	add.s32 	%r1283, %r1282, %r1273;
	ld.shared.u32 	%r1284, [%r6+8320];
	min.s32 	%r1285, %r1283, %r1284;
	st.shared.u32 	[%r6+8320], %r1285;
	bar.sync 	0;
	add.s32 	%r1334, %r1334, 32;
	add.s32 	%r1333, %r1333, 128;
	add.s32 	%r1332, %r1332, 8192;
	setp.eq.s32 	%p11, %r1334, 0;
	@%p11 bra 	$L__BB1_16;
	bra.uni 	$L__BB1_15;
$L__BB1_16:
	setp.eq.s32 	%p12, %r17, 0;
	@%p12 bra 	$L__BB1_19;
	neg.s32 	%r1341, %r17;
	shl.b32 	%r1286, %r1338, 8;
	add.s32 	%r1288, %r1286, %r60;
	add.s32 	%r1290, %r1288, %r58;
	add.s32 	%r1340, %r1290, 128;
	shl.b32 	%r1292, %r1338, 2;
	add.s32 	%r1293, %r57, %r1292;
	add.s32 	%r1295, %r1293, %r83;
	add.s32 	%r1339, %r1295, 8192;
$L__BB1_18:
	.pragma "nounroll";
	ld.shared.u32 	%r1296, [%r1339+-8192];
	ld.shared.u32 	%r1297, [%r1340+-128];
	add.s32 	%r1298, %r1297, %r1296;
	ld.shared.u32 	%r1299, [%r6];
	min.s32 	%r1300, %r1298, %r1299;
	st.shared.u32 	[%r6], %r1300;
	ld.shared.u32 	%r1301, [%r1339];
	ld.shared.u32 	%r1302, [%r1340+-128];
	add.s32 	%r1303, %r1302, %r1301;
	ld.shared.u32 	%r1304, [%r6+8192];
	min.s32 	%r1305, %r1303, %r1304;
	st.shared.u32 	[%r6+8192], %r1305;
	ld.shared.u32 	%r1306, [%r1340];
	add.s32 	%r1307, %r1306, %r1296;
	ld.shared.u32 	%r1308, [%r6+128];
	min.s32 	%r1309, %r1307, %r1308;
	st.shared.u32 	[%r6+128], %r1309;
	ld.shared.u32 	%r1310, [%r1340];
	add.s32 	%r1311, %r1310, %r1301;
	ld.shared.u32 	%r1312, [%r6+8320];
	min.s32 	%r1313, %r1311, %r1312;
	st.shared.u32 	[%r6+8320], %r1313;
	bar.sync 	0;
	add.s32 	%r1341, %r1341, 1;
	setp.eq.s32 	%p13, %r1341, 0;
	add.s32 	%r1340, %r1340, 256;
	add.s32 	%r1339, %r1339, 4;
	@%p13 bra 	$L__BB1_19;
	bra.uni 	$L__BB1_18;
$L__BB1_19:
	setp.ne.s32 	%p14, %r5, 0;
	@%p14 bra 	$L__BB1_21;
	shl.b32 	%r1323, %r4, 6;
	mad.lo.s32 	%r1324, %r3, %r54, %r1323;
	ld.shared.u32 	%r1325, [%r6];
	add.s32 	%r1326, %r10, %r1324;
	mul.wide.s32 	%rd21, %r1326, 4;
	add.s64 	%rd22, %rd1, %rd21;
	st.global.u32 	[%rd22], %r1325;
	ld.shared.u32 	%r1327, [%r6+8192];
	add.s32 	%r1328, %r11, %r1324;
	mul.wide.s32 	%rd23, %r1328, 4;
	add.s64 	%rd24, %rd1, %rd23;
	st.global.u32 	[%rd24], %r1327;
	ld.shared.u32 	%r1329, [%r6+128];
	st.global.u32 	[%rd22+128], %r1329;
	ld.shared.u32 	%r1330, [%r6+8320];
	st.global.u32 	[%rd24+128], %r1330;
	bra.uni 	$L__BB1_22;
$L__BB1_21:
	mul.lo.s32 	%r1314, %r4, %r54;
	shl.b32 	%r1315, %r1314, 6;
	add.s32 	%r1316, %r3, %r1315;
	ld.shared.u32 	%r1317, [%r6];
	add.s32 	%r1318, %r10, %r1316;
	mul.wide.s32 	%rd17, %r1318, 4;
	add.s64 	%rd18, %rd1, %rd17;
	st.global.u32 	[%rd18], %r1317;
	ld.shared.u32 	%r1319, [%r6+8192];
	add.s32 	%r1320, %r11, %r1316;
	mul.wide.s32 	%rd19, %r1320, 4;
	add.s64 	%rd20, %rd1, %rd19;
	st.global.u32 	[%rd20], %r1319;
	ld.shared.u32 	%r1321, [%r6+128];
	st.global.u32 	[%rd18+128], %r1321;
	ld.shared.u32 	%r1322, [%r6+8320];
	st.global.u32 	[%rd20+128], %r1322;
$L__BB1_22:
	ret;

}
	// .globl	_Z4cal3Piiii
.visible .entry _Z4cal3Piiii(
	.param .u64 .ptr .align 1 _Z4cal3Piiii_param_0,
	.param .u32 _Z4cal3Piiii_param_1,
	.param .u32 _Z4cal3Piiii_param_2,
	.param .u32 _Z4cal3Piiii_param_3
)
{
	.reg .pred 	%p<9>;
	.reg .b32 	%r<541>;
	.reg .b64 	%rd<15>;
	// demoted variable
	.shared .align 4 .b8 _ZZ4cal3PiiiiE3Col[16384];
	// demoted variable
	.shared .align 4 .b8 _ZZ4cal3PiiiiE3Row[16384];
	// demoted variable
	.shared .align 4 .b8 _ZZ4cal3PiiiiE1D[16384];
	ld.param.u64 	%rd3, [_Z4cal3Piiii_param_0];
	ld.param.u32 	%r63, [_Z4cal3Piiii_param_1];
	ld.param.u32 	%r64, [_Z4cal3Piiii_param_2];
	ld.param.u32 	%r65, [_Z4cal3Piiii_param_3];
	mov.u32 	%r1, %tid.x;
	mov.u32 	%r2, %ctaid.x;
	mov.u32 	%r3, %ctaid.y;
	setp.eq.s32 	%p1, %r2, %r64;
	setp.eq.s32 	%p2, %r3, %r64;
	or.pred  	%p3, %p1, %p2;
	@%p3 bra 	$L__BB2_10;
	mov.u32 	%r4, %tid.y;
	cvta.to.global.u64 	%rd4, %rd3;
	shl.b32 	%r66, %r64, 6;
	mul.lo.s32 	%r67, %r3, %r63;
	shl.b32 	%r68, %r67, 6;
	shl.b32 	%r69, %r2, 6;
	add.s32 	%r70, %r68, %r69;
	mad.lo.s32 	%r71, %r63, %r4, %r1;
	add.s32 	%r72, %r71, %r70;
	mul.wide.s32 	%rd5, %r72, 4;
	add.s64 	%rd1, %rd4, %rd5;
	ld.global.u32 	%r73, [%rd1];
	shl.b32 	%r74, %r4, 8;
	mov.u32 	%r75, _ZZ4cal3PiiiiE1D;
	add.s32 	%r76, %r75, %r74;
	shl.b32 	%r77, %r1, 2;
	add.s32 	%r5, %r76, %r77;
	st.shared.u32 	[%r5], %r73;
	shl.b32 	%r78, %r63, 5;
	add.s32 	%r79, %r71, %r78;
	add.s32 	%r80, %r79, %r70;
	mul.wide.s32 	%rd6, %r80, 4;
	add.s64 	%rd2, %rd4, %rd6;
	ld.global.u32 	%r81, [%rd2];
	st.shared.u32 	[%r5+8192], %r81;
	ld.global.u32 	%r82, [%rd1+128];
	st.shared.u32 	[%r5+128], %r82;
	ld.global.u32 	%r83, [%rd2+128];
	st.shared.u32 	[%r5+8320], %r83;
	add.s32 	%r84, %r66, %r68;
	add.s32 	%r85, %r71, %r84;
	mul.wide.s32 	%rd7, %r85, 4;
	add.s64 	%rd8, %rd4, %rd7;
	ld.global.u32 	%r86, [%rd8];
	mov.u32 	%r87, _ZZ4cal3PiiiiE3Col;
	add.s32 	%r88, %r87, %r74;
	add.s32 	%r89, %r88, %r77;
	st.shared.u32 	[%r89], %r86;
	add.s32 	%r90, %r79, %r84;
	mul.wide.s32 	%rd9, %r90, 4;
	add.s64 	%rd10, %rd4, %rd9;
	ld.global.u32 	%r91, [%rd10];
	st.shared.u32 	[%r89+8192], %r91;
	ld.global.u32 	%r92, [%rd8+128];
	st.shared.u32 	[%r89+128], %r92;
	ld.global.u32 	%r93, [%rd10+128];
	st.shared.u32 	[%r89+8320], %r93;
	mad.lo.s32 	%r94, %r66, %r63, %r69;
	add.s32 	%r95, %r71, %r94;
	mul.wide.s32 	%rd11, %r95, 4;
	add.s64 	%rd12, %rd4, %rd11;
	ld.global.u32 	%r96, [%rd12];
	mov.u32 	%r97, _ZZ4cal3PiiiiE3Row;
	add.s32 	%r98, %r97, %r74;
	add.s32 	%r99, %r98, %r77;
	st.shared.u32 	[%r99], %r96;
	add.s32 	%r100, %r79, %r94;
	mul.wide.s32 	%rd13, %r100, 4;
	add.s64 	%rd14, %rd4, %rd13;
	ld.global.u32 	%r101, [%rd14];
	st.shared.u32 	[%r99+8192], %r101;
	ld.global.u32 	%r102, [%rd12+128];
	st.shared.u32 	[%r99+128], %r102;
	ld.global.u32 	%r103, [%rd14+128];
	st.shared.u32 	[%r99+8320], %r103;
	bar.sync 	0;
	setp.lt.s32 	%p4, %r65, 1;
	ld.shared.u32 	%r533, [%r5];
	ld.shared.u32 	%r534, [%r5+8192];
	ld.shared.u32 	%r535, [%r5+128];
	ld.shared.u32 	%r536, [%r5+8320];
	@%p4 bra 	$L__BB2_9;
	and.b32  	%r10, %r65, 31;
	setp.lt.u32 	%p5, %r65, 32;
	mov.b32 	%r525, 0;
	@%p5 bra 	$L__BB2_5;
	and.b32  	%r525, %r65, 2147483616;
	neg.s32 	%r512, %r525;
	add.s32 	%r108, %r74, %r87;
	add.s32 	%r511, %r108, 8192;
	add.s32 	%r111, %r77, %r97;
	add.s32 	%r510, %r111, 4096;
$L__BB2_4:
	.pragma "nounroll";
	ld.shared.u32 	%r112, [%r511+-8192];
	ld.shared.u32 	%r113, [%r510+-4096];
	add.s32 	%r114, %r113, %r112;
	min.s32 	%r115, %r114, %r533;
	ld.shared.u32 	%r116, [%r511];
	add.s32 	%r117, %r113, %r116;
	min.s32 	%r118, %r117, %r534;
	ld.shared.u32 	%r119, [%r510+-3968];
	add.s32 	%r120, %r119, %r112;
	min.s32 	%r121, %r120, %r535;
	add.s32 	%r122, %r116, %r119;
	min.s32 	%r123, %r122, %r536;
	ld.shared.u32 	%r124, [%r511+-8188];
	ld.shared.u32 	%r125, [%r510+-3840];
	add.s32 	%r126, %r125, %r124;
	min.s32 	%r127, %r126, %r115;
	ld.shared.u32 	%r128, [%r511+4];
	add.s32 	%r129, %r125, %r128;
	min.s32 	%r130, %r129, %r118;
	ld.shared.u32 	%r131, [%r510+-3712];
	add.s32 	%r132, %r131, %r124;
	min.s32 	%r133, %r132, %r121;
	add.s32 	%r134, %r128, %r131;
	min.s32 	%r135, %r134, %r123;
	ld.shared.u32 	%r136, [%r511+-8184];
	ld.shared.u32 	%r137, [%r510+-3584];
	add.s32 	%r138, %r137, %r136;
	min.s32 	%r139, %r138, %r127;
	ld.shared.u32 	%r140, [%r511+8];
	add.s32 	%r141, %r137, %r140;
	min.s32 	%r142, %r141, %r130;
	ld.shared.u32 	%r143, [%r510+-3456];
	add.s32 	%r144, %r143, %r136;
	min.s32 	%r145, %r144, %r133;
	add.s32 	%r146, %r140, %r143;
	min.s32 	%r147, %r146, %r135;
	ld.shared.u32 	%r148, [%r511+-8180];
	ld.shared.u32 	%r149, [%r510+-3328];
	add.s32 	%r150, %r149, %r148;
	min.s32 	%r151, %r150, %r139;
	ld.shared.u32 	%r152, [%r511+12];
	add.s32 	%r153, %r149, %r152;
	min.s32 	%r154, %r153, %r142;
	ld.shared.u32 	%r155, [%r510+-3200];
	add.s32 	%r156, %r155, %r148;
	min.s32 	%r157, %r156, %r145;
	add.s32 	%r158, %r152, %r155;
	min.s32 	%r159, %r158, %r147;
	ld.shared.u32 	%r160, [%r511+-8176];
	ld.shared.u32 	%r161, [%r510+-3072];
	add.s32 	%r162, %r161, %r160;
	min.s32 	%r163, %r162, %r151;
	ld.shared.u32 	%r164, [%r511+16];
	add.s32 	%r165, %r161, %r164;
	min.s32 	%r166, %r165, %r154;
	ld.shared.u32 	%r167, [%r510+-2944];
	add.s32 	%r168, %r167, %r160;
	min.s32 	%r169, %r168, %r157;
	add.s32 	%r170, %r164, %r167;
	min.s32 	%r171, %r170, %r159;
	ld.shared.u32 	%r172, [%r511+-8172];
	ld.shared.u32 	%r173, [%r510+-2816];
	add.s32 	%r174, %r173, %r172;
	min.s32 	%r175, %r174, %r163;
	ld.shared.u32 	%r176, [%r511+20];
	add.s32 	%r177, %r173, %r176;
	min.s32 	%r178, %r177, %r166;
	ld.shared.u32 	%r179, [%r510+-2688];
	add.s32 	%r180, %r179, %r172;
	min.s32 	%r181, %r180, %r169;
	add.s32 	%r182, %r176, %r179;
	min.s32 	%r183, %r182, %r171;
	ld.shared.u32 	%r184, [%r511+-8168];
	ld.shared.u32 	%r185, [%r510+-2560];
	add.s32 	%r186, %r185, %r184;
	min.s32 	%r187, %r186, %r175;
	ld.shared.u32 	%r188, [%r511+24];
	add.s32 	%r189, %r185, %r188;
	min.s32 	%r190, %r189, %r178;
	ld.shared.u32 	%r191, [%r510+-2432];
	add.s32 	%r192, %r191, %r184;
	min.s32 	%r193, %r192, %r181;
	add.s32 	%r194, %r188, %r191;
	min.s32 	%r195, %r194, %r183;
	ld.shared.u32 	%r196, [%r511+-8164];
	ld.shared.u32 	%r197, [%r510+-2304];
	add.s32 	%r198, %r197, %r196;
	min.s32 	%r199, %r198, %r187;
	ld.shared.u32 	%r200, [%r511+28];
	add.s32 	%r201, %r197, %r200;
	min.s32 	%r202, %r201, %r190;
	ld.shared.u32 	%r203, [%r510+-2176];
	add.s32 	%r204, %r203, %r196;
	min.s32 	%r205, %r204, %r193;
	add.s32 	%r206, %r200, %r203;
	min.s32 	%r207, %r206, %r195;
	ld.shared.u32 	%r208, [%r511+-8160];
	ld.shared.u32 	%r209, [%r510+-2048];
	add.s32 	%r210, %r209, %r208;
	min.s32 	%r211, %r210, %r199;
	ld.shared.u32 	%r212, [%r511+32];
	add.s32 	%r213, %r209, %r212;
	min.s32 	%r214, %r213, %r202;
	ld.shared.u32 	%r215, [%r510+-1920];
	add.s32 	%r216, %r215, %r208;
	min.s32 	%r217, %r216, %r205;
	add.s32 	%r218, %r212, %r215;
	min.s32 	%r219, %r218, %r207;
	ld.shared.u32 	%r220, [%r511+-8156];
	ld.shared.u32 	%r221, [%r510+-1792];
	add.s32 	%r222, %r221, %r220;
	min.s32 	%r223, %r222, %r211;
	ld.shared.u32 	%r224, [%r511+36];
	add.s32 	%r225, %r221, %r224;
	min.s32 	%r226, %r225, %r214;
	ld.shared.u32 	%r227, [%r510+-1664];
	add.s32 	%r228, %r227, %r220;
	min.s32 	%r229, %r228, %r217;
	add.s32 	%r230, %r224, %r227;
	min.s32 	%r231, %r230, %r219;
	ld.shared.u32 	%r232, [%r511+-8152];
	ld.shared.u32 	%r233, [%r510+-1536];
	add.s32 	%r234, %r233, %r232;
	min.s32 	%r235, %r234, %r223;
	ld.shared.u32 	%r236, [%r511+40];
	add.s32 	%r237, %r233, %r236;
	min.s32 	%r238, %r237, %r226;
	ld.shared.u32 	%r239, [%r510+-1408];
	add.s32 	%r240, %r239, %r232;
	min.s32 	%r241, %r240, %r229;
	add.s32 	%r242, %r236, %r239;
	min.s32 	%r243, %r242, %r231;
	ld.shared.u32 	%r244, [%r511+-8148];
	ld.shared.u32 	%r245, [%r510+-1280];
	add.s32 	%r246, %r245, %r244;
	min.s32 	%r247, %r246, %r235;
	ld.shared.u32 	%r248, [%r511+44];
	add.s32 	%r249, %r245, %r248;
	min.s32 	%r250, %r249, %r238;
	ld.shared.u32 	%r251, [%r510+-1152];
	add.s32 	%r252, %r251, %r244;
	min.s32 	%r253, %r252, %r241;
	add.s32 	%r254, %r248, %r251;
	min.s32 	%r255, %r254, %r243;
	ld.shared.u32 	%r256, [%r511+-8144];
	ld.shared.u32 	%r257, [%r510+-1024];
	add.s32 	%r258, %r257, %r256;
	min.s32 	%r259, %r258, %r247;
	ld.shared.u32 	%r260, [%r511+48];
	add.s32 	%r261, %r257, %r260;
	min.s32 	%r262, %r261, %r250;
	ld.shared.u32 	%r263, [%r510+-896];
	add.s32 	%r264, %r263, %r256;
	min.s32 	%r265, %r264, %r253;
	add.s32 	%r266, %r260, %r263;
	min.s32 	%r267, %r266, %r255;
	ld.shared.u32 	%r268, [%r511+-8140];
	ld.shared.u32 	%r269, [%r510+-768];
	add.s32 	%r270, %r269, %r268;
	min.s32 	%r271, %r270, %r259;
	ld.shared.u32 	%r272, [%r511+52];
	add.s32 	%r273, %r269, %r272;
	min.s32 	%r274, %r273, %r262;
	ld.shared.u32 	%r275, [%r510+-640];
	add.s32 	%r276, %r275, %r268;
	min.s32 	%r277, %r276, %r265;
	add.s32 	%r278, %r272, %r275;
	min.s32 	%r279, %r278, %r267;
	ld.shared.u32 	%r280, [%r511+-8136];
	ld.shared.u32 	%r281, [%r510+-512];
	add.s32 	%r282, %r281, %r280;
	min.s32 	%r283, %r282, %r271;
	ld.shared.u32 	%r284, [%r511+56];
	add.s32 	%r285, %r281, %r284;
	min.s32 	%r286, %r285, %r274;
	ld.shared.u32 	%r287, [%r510+-384];
	add.s32 	%r288, %r287, %r280;
	min.s32 	%r289, %r288, %r277;
	add.s32 	%r290, %r284, %r287;
	min.s32 	%r291, %r290, %r279;
	ld.shared.u32 	%r292, [%r511+-8132];
	ld.shared.u32 	%r293, [%r510+-256];
	add.s32 	%r294, %r293, %r292;
	min.s32 	%r295, %r294, %r283;
	ld.shared.u32 	%r296, [%r511+60];
	add.s32 	%r297, %r293, %r296;
	min.s32 	%r298, %r297, %r286;
	ld.shared.u32 	%r299, [%r510+-128];
	add.s32 	%r300, %r299, %r292;
	min.s32 	%r301, %r300, %r289;
	add.s32 	%r302, %r296, %r299;
	min.s32 	%r303, %r302, %r291;
	ld.shared.u32 	%r304, [%r511+-8128];
	ld.shared.u32 	%r305, [%r510];
	add.s32 	%r306, %r305, %r304;
	min.s32 	%r307, %r306, %r295;
	ld.shared.u32 	%r308, [%r511+64];
	add.s32 	%r309, %r305, %r308;
	min.s32 	%r310, %r309, %r298;
	ld.shared.u32 	%r311, [%r510+128];
	add.s32 	%r312, %r311, %r304;
	min.s32 	%r313, %r312, %r301;
	add.s32 	%r314, %r308, %r311;
	min.s32 	%r315, %r314, %r303;
	ld.shared.u32 	%r316, [%r511+-8124];
	ld.shared.u32 	%r317, [%r510+256];
	add.s32 	%r318, %r317, %r316;
	min.s32 	%r319, %r318, %r307;
	ld.shared.u32 	%r320, [%r511+68];
	add.s32 	%r321, %r317, %r320;
	min.s32 	%r322, %r321, %r310;
	ld.shared.u32 	%r323, [%r510+384];
	add.s32 	%r324, %r323, %r316;
	min.s32 	%r325, %r324, %r313;
	add.s32 	%r326, %r320, %r323;
	min.s32 	%r327, %r326, %r315;
	ld.shared.u32 	%r328, [%r511+-8120];
	ld.shared.u32 	%r329, [%r510+512];
	add.s32 	%r330, %r329, %r328;
	min.s32 	%r331, %r330, %r319;
	ld.shared.u32 	%r332, [%r511+72];
	add.s32 	%r333, %r329, %r332;
	min.s32 	%r334, %r333, %r322;
	ld.shared.u32 	%r335, [%r510+640];
	add.s32 	%r336, %r335, %r328;
	min.s32 	%r337, %r336, %r325;
	add.s32 	%r338, %r332, %r335;
	min.s32 	%r339, %r338, %r327;
	ld.shared.u32 	%r340, [%r511+-8116];
	ld.shared.u32 	%r341, [%r510+768];
	add.s32 	%r342, %r341, %r340;
	min.s32 	%r343, %r342, %r331;
	ld.shared.u32 	%r344, [%r511+76];
	add.s32 	%r345, %r341, %r344;
	min.s32 	%r346, %r345, %r334;
	ld.shared.u32 	%r347, [%r510+896];
	add.s32 	%r348, %r347, %r340;
	min.s32 	%r349, %r348, %r337;
	add.s32 	%r350, %r344, %r347;
	min.s32 	%r351, %r350, %r339;
	ld.shared.u32 	%r352, [%r511+-8112];
	ld.shared.u32 	%r353, [%r510+1024];
	add.s32 	%r354, %r353, %r352;
	min.s32 	%r355, %r354, %r343;
	ld.shared.u32 	%r356, [%r511+80];
	add.s32 	%r357, %r353, %r356;
	min.s32 	%r358, %r357, %r346;
	ld.shared.u32 	%r359, [%r510+1152];
	add.s32 	%r360, %r359, %r352;
	min.s32 	%r361, %r360, %r349;
	add.s32 	%r362, %r356, %r359;
	min.s32 	%r363, %r362, %r351;
	ld.shared.u32 	%r364, [%r511+-8108];
	ld.shared.u32 	%r365, [%r510+1280];
	add.s32 	%r366, %r365, %r364;
	min.s32 	%r367, %r366, %r355;
	ld.shared.u32 	%r368, [%r511+84];
	add.s32 	%r369, %r365, %r368;
	min.s32 	%r370, %r369, %r358;
	ld.shared.u32 	%r371, [%r510+1408];
	add.s32 	%r372, %r371, %r364;
	min.s32 	%r373, %r372, %r361;
	add.s32 	%r374, %r368, %r371;
	min.s32 	%r375, %r374, %r363;
	ld.shared.u32 	%r376, [%r511+-8104];
	ld.shared.u32 	%r377, [%r510+1536];
	add.s32 	%r378, %r377, %r376;
	min.s32 	%r379, %r378, %r367;
	ld.shared.u32 	%r380, [%r511+88];
	add.s32 	%r381, %r377, %r380;
	min.s32 	%r382, %r381, %r370;
	ld.shared.u32 	%r383, [%r510+1664];
	add.s32 	%r384, %r383, %r376;
	min.s32 	%r385, %r384, %r373;
	add.s32 	%r386, %r380, %r383;
	min.s32 	%r387, %r386, %r375;
	ld.shared.u32 	%r388, [%r511+-8100];
	ld.shared.u32 	%r389, [%r510+1792];
	add.s32 	%r390, %r389, %r388;
	min.s32 	%r391, %r390, %r379;
	ld.shared.u32 	%r392, [%r511+92];
	add.s32 	%r393, %r389, %r392;
	min.s32 	%r394, %r393, %r382;
	ld.shared.u32 	%r395, [%r510+1920];
	add.s32 	%r396, %r395, %r388;
	min.s32 	%r397, %r396, %r385;
	add.s32 	%r398, %r392, %r395;
	min.s32 	%r399, %r398, %r387;
	ld.shared.u32 	%r400, [%r511+-8096];
	ld.shared.u32 	%r401, [%r510+2048];
	add.s32 	%r402, %r401, %r400;
	min.s32 	%r403, %r402, %r391;
	ld.shared.u32 	%r404, [%r511+96];
	add.s32 	%r405, %r401, %r404;
	min.s32 	%r406, %r405, %r394;
	ld.shared.u32 	%r407, [%r510+2176];
	add.s32 	%r408, %r407, %r400;
	min.s32 	%r409, %r408, %r397;
	add.s32 	%r410, %r404, %r407;
	min.s32 	%r411, %r410, %r399;
	ld.shared.u32 	%r412, [%r511+-8092];
	ld.shared.u32 	%r413, [%r510+2304];
	add.s32 	%r414, %r413, %r412;
	min.s32 	%r415, %r414, %r403;
	ld.shared.u32 	%r416, [%r511+100];
	add.s32 	%r417, %r413, %r416;
	min.s32 	%r418, %r417, %r406;
	ld.shared.u32 	%r419, [%r510+2432];
	add.s32 	%r420, %r419, %r412;
	min.s32 	%r421, %r420, %r409;
	add.s32 	%r422, %r416, %r419;
	min.s32 	%r423, %r422, %r411;
	ld.shared.u32 	%r424, [%r511+-8088];
	ld.shared.u32 	%r425, [%r510+2560];
	add.s32 	%r426, %r425, %r424;
	min.s32 	%r427, %r426, %r415;
	ld.shared.u32 	%r428, [%r511+104];
	add.s32 	%r429, %r425, %r428;
	min.s32 	%r430, %r429, %r418;
	ld.shared.u32 	%r431, [%r510+2688];
	add.s32 	%r432, %r431, %r424;
	min.s32 	%r433, %r432, %r421;
	add.s32 	%r434, %r428, %r431;
	min.s32 	%r435, %r434, %r423;
	ld.shared.u32 	%r436, [%r511+-8084];
	ld.shared.u32 	%r437, [%r510+2816];
	add.s32 	%r438, %r437, %r436;
	min.s32 	%r439, %r438, %r427;
	ld.shared.u32 	%r440, [%r511+108];
	add.s32 	%r441, %r437, %r440;
	min.s32 	%r442, %r441, %r430;
	ld.shared.u32 	%r443, [%r510+2944];
	add.s32 	%r444, %r443, %r436;
	min.s32 	%r445, %r444, %r433;
	add.s32 	%r446, %r440, %r443;
	min.s32 	%r447, %r446, %r435;
	ld.shared.u32 	%r448, [%r511+-8080];
	ld.shared.u32 	%r449, [%r510+3072];
	add.s32 	%r450, %r449, %r448;
	min.s32 	%r451, %r450, %r439;
	ld.shared.u32 	%r452, [%r511+112];
	add.s32 	%r453, %r449, %r452;
	min.s32 	%r454, %r453, %r442;
	ld.shared.u32 	%r455, [%r510+3200];
	add.s32 	%r456, %r455, %r448;
	min.s32 	%r457, %r456, %r445;
	add.s32 	%r458, %r452, %r455;
	min.s32 	%r459, %r458, %r447;
	ld.shared.u32 	%r460, [%r511+-8076];
	ld.shared.u32 	%r461, [%r510+3328];
	add.s32 	%r462, %r461, %r460;
	min.s32 	%r463, %r462, %r451;
	ld.shared.u32 	%r464, [%r511+116];
	add.s32 	%r465, %r461, %r464;
	min.s32 	%r466, %r465, %r454;
	ld.shared.u32 	%r467, [%r510+3456];
	add.s32 	%r468, %r467, %r460;
	min.s32 	%r469, %r468, %r457;
	add.s32 	%r470, %r464, %r467;
	min.s32 	%r471, %r470, %r459;
	ld.shared.u32 	%r472, [%r511+-8072];
	ld.shared.u32 	%r473, [%r510+3584];
	add.s32 	%r474, %r473, %r472;
	min.s32 	%r475, %r474, %r463;
	ld.shared.u32 	%r476, [%r511+120];
	add.s32 	%r477, %r473, %r476;
	min.s32 	%r478, %r477, %r466;
	ld.shared.u32 	%r479, [%r510+3712];
	add.s32 	%r480, %r479, %r472;
	min.s32 	%r481, %r480, %r469;
	add.s32 	%r482, %r476, %r479;
	min.s32 	%r483, %r482, %r471;
	ld.shared.u32 	%r484, [%r511+-8068];
	ld.shared.u32 	%r485, [%r510+3840];
	add.s32 	%r486, %r485, %r484;
	min.s32 	%r533, %r486, %r475;
	ld.shared.u32 	%r487, [%r511+124];
	add.s32 	%r488, %r485, %r487;
	min.s32 	%r534, %r488, %r478;
	ld.shared.u32 	%r489, [%r510+3968];
	add.s32 	%r490, %r489, %r484;
	min.s32 	%r535, %r490, %r481;
	add.s32 	%r491, %r487, %r489;
	min.s32 	%r536, %r491, %r483;
	add.s32 	%r512, %r512, 32;
	add.s32 	%r511, %r511, 128;
	add.s32 	%r510, %r510, 8192;
	setp.ne.s32 	%p6, %r512, 0;
	@%p6 bra 	$L__BB2_4;
$L__BB2_5:
	setp.eq.s32 	%p7, %r10, 0;
	@%p7 bra 	$L__BB2_8;
	neg.s32 	%r528, %r10;
	shl.b32 	%r492, %r525, 8;
	add.s32 	%r494, %r492, %r77;
	add.s32 	%r496, %r494, %r97;
	add.s32 	%r527, %r496, 128;
	shl.b32 	%r498, %r525, 2;
	add.s32 	%r499, %r74, %r498;
	add.s32 	%r501, %r499, %r87;
	add.s32 	%r526, %r501, 8192;
$L__BB2_7:
	.pragma "nounroll";
	ld.shared.u32 	%r502, [%r526+-8192];
	ld.shared.u32 	%r503, [%r527+-128];
	add.s32 	%r504, %r503, %r502;
	min.s32 	%r533, %r504, %r533;
	ld.shared.u32 	%r505, [%r526];
	add.s32 	%r506, %r503, %r505;
	min.s32 	%r534, %r506, %r534;
	ld.shared.u32 	%r507, [%r527];
	add.s32 	%r508, %r507, %r502;
	min.s32 	%r535, %r508, %r535;
	add.s32 	%r509, %r505, %r507;
	min.s32 	%r536, %r509, %r536;
	add.s32 	%r528, %r528, 1;
	setp.ne.s32 	%p8, %r528, 0;
	add.s32 	%r527, %r527, 256;
	add.s32 	%r526, %r526, 4;
	@%p8 bra 	$L__BB2_7;
$L__BB2_8:
	st.shared.u32 	[%r5], %r533;
	st.shared.u32 	[%r5+8192], %r534;
	st.shared.u32 	[%r5+128], %r535;
	st.shared.u32 	[%r5+8320], %r536;
$L__BB2_9:
	st.global.u32 	[%rd1], %r533;
	st.global.u32 	[%rd2], %r534;
	st.global.u32 	[%rd1+128], %r535;
	st.global.u32 	[%rd2+128], %r536;
$L__BB2_10:
	ret;

}


// ===== COMPILED SASS (sm_100) =====

	.target	sm_100

	.elftype	@"ET_EXEC"


//--------------------- .note.nv.tkinfo           --------------------------
	.section	.note.nv.tkinfo,"",@"SHT_NOTE"
	.sectionflags	@"SHF_NOTE_NV_TKINFO"
	.tkinfo
        /*0018*/ 	.word	0x00000002
        /*0030*/ 	.string	""
        /*0030*/ 	.string	"ptxas"
        /*0030*/ 	.string	"Cuda compilation tools, release 13.0, V13.0.88"
        /*0030*/ 	.string	"Build cuda_13.0.r13.0/compiler.36424714_0"
        /*0030*/ 	.string	"-arch sm_100 -m 64 "



//--------------------- .note.nv.cuinfo           --------------------------
	.section	.note.nv.cuinfo,"",@"SHT_NOTE"
	.sectionflags	@"SHF_NOTE_NV_CUINFO"
        /*0018*/ 	.short	0x0002
        /*001a*/ 	.short	0x0064
        /*001c*/ 	.short	0x0082
	.zero		2


//--------------------- .nv.info                  --------------------------
	.section	.nv.info,"",@"SHT_CUDA_INFO"
	.align	4


	//----- nvinfo : EIATTR_REGCOUNT
	.align		4
        /*0000*/ 	.byte	0x04, 0x2f
        /*0002*/ 	.short	(.L_1 - .L_0)
	.align		4
.L_0:
        /*0004*/ 	.word	index@(_Z4cal1Piiii)
        /*0008*/ 	.word	0x00000012


	//----- nvinfo : EIATTR_FRAME_SIZE
	.align		4
.L_1:
        /*000c*/ 	.byte	0x04, 0x11
        /*000e*/ 	.short	(.L_3 - .L_2)
	.align		4
.L_2:
        /*0010*/ 	.word	index@(_Z4cal1Piiii)
        /*0014*/ 	.word	0x00000000


	//----- nvinfo : EIATTR_REGCOUNT
	.align		4
.L_3:
        /*0018*/ 	.byte	0x04, 0x2f
        /*001a*/ 	.short	(.L_5 - .L_4)
	.align		4
.L_4:
        /*001c*/ 	.word	index@(_Z4cal2Piiii)
        /*0020*/ 	.word	0x0000001f


	//----- nvinfo : EIATTR_FRAME_SIZE
	.align		4
.L_5:
        /*0024*/ 	.byte	0x04, 0x11
        /*0026*/ 	.short	(.L_7 - .L_6)
	.align		4
.L_6:
        /*0028*/ 	.word	index@(_Z4cal2Piiii)
        /*002c*/ 	.word	0x00000000


	//----- nvinfo : EIATTR_REGCOUNT
	.align		4
.L_7:
        /*0030*/ 	.byte	0x04, 0x2f
        /*0032*/ 	.short	(.L_9 - .L_8)
	.align		4
.L_8:
        /*0034*/ 	.word	index@(_Z4cal3Piiii)
        /*0038*/ 	.word	0x00000020


	//----- nvinfo : EIATTR_FRAME_SIZE
	.align		4
.L_9:
        /*003c*/ 	.byte	0x04, 0x11
        /*003e*/ 	.short	(.L_11 - .L_10)
	.align		4
.L_10:
        /*0040*/ 	.word	index@(_Z4cal3Piiii)
        /*0044*/ 	.word	0x00000000


	//----- nvinfo : EIATTR_MIN_STACK_SIZE
	.align		4
.L_11:
        /*0048*/ 	.byte	0x04, 0x12
        /*004a*/ 	.short	(.L_13 - .L_12)
	.align		4
.L_12:
        /*004c*/ 	.word	index@(_Z4cal3Piiii)
        /*0050*/ 	.word	0x00000000


	//----- nvinfo : EIATTR_MIN_STACK_SIZE
	.align		4
.L_13:
        /*0054*/ 	.byte	0x04, 0x12
        /*0056*/ 	.short	(.L_15 - .L_14)
	.align		4
.L_14:
        /*0058*/ 	.word	index@(_Z4cal2Piiii)
        /*005c*/ 	.word	0x00000000


	//----- nvinfo : EIATTR_MIN_STACK_SIZE
	.align		4
.L_15:
        /*0060*/ 	.byte	0x04, 0x12
        /*0062*/ 	.short	(.L_17 - .L_16)
	.align		4
.L_16:
        /*0064*/ 	.word	index@(_Z4cal1Piiii)
        /*0068*/ 	.word	0x00000000
.L_17:


//--------------------- .nv.compat                --------------------------
	.section	.nv.compat,"",@"SHT_CUDA_COMPAT_INFO"
	.align	4
        /*0000*/ 	.byte	0x02, 0x09, 0x00, 0x00, 0x02, 0x02, 0x01, 0x00, 0x02, 0x05, 0x05, 0x00, 0x03, 0x07, 0x01, 0x01
        /*0010*/ 	.byte	0x02, 0x03, 0x00, 0x00, 0x02, 0x06, 0x01, 0x00, 0x04, 0x0b, 0x08, 0x00, 0x09, 0x00, 0x00, 0x00
        /*0020*/ 	.byte	0x00, 0x00, 0x00, 0x00


//--------------------- .nv.info._Z4cal3Piiii     --------------------------
	.section	.nv.info._Z4cal3Piiii,"",@"SHT_CUDA_INFO"
	.sectionflags	@""
	.align	4


	//----- nvinfo : EIATTR_CUDA_API_VERSION
	.align		4
        /*0000*/ 	.byte	0x04, 0x37
        /*0002*/ 	.short	(.L_19 - .L_18)
.L_18:
        /*0004*/ 	.word	0x00000082


	//----- nvinfo : EIATTR_KPARAM_INFO
	.align		4
.L_19:
        /*0008*/ 	.byte	0x04, 0x17
        /*000a*/ 	.short	(.L_21 - .L_20)
.L_20:
        /*000c*/ 	.word	0x00000000
        /*0010*/ 	.short	0x0003
        /*0012*/ 	.short	0x0010
        /*0014*/ 	.byte	0x00, 0xf0, 0x11, 0x00


	//----- nvinfo : EIATTR_KPARAM_INFO
	.align		4
.L_21:
        /*0018*/ 	.byte	0x04, 0x17
        /*001a*/ 	.short	(.L_23 - .L_22)
.L_22:
        /*001c*/ 	.word	0x00000000
        /*0020*/ 	.short	0x0002
        /*0022*/ 	.short	0x000c
        /*0024*/ 	.byte	0x00, 0xf0, 0x11, 0x00


	//----- nvinfo : EIATTR_KPARAM_INFO
	.align		4
.L_23:
        /*0028*/ 	.byte	0x04, 0x17
        /*002a*/ 	.short	(.L_25 - .L_24)
.L_24:
        /*002c*/ 	.word	0x00000000
        /*0030*/ 	.short	0x0001
        /*0032*/ 	.short	0x0008
        /*0034*/ 	.byte	0x00, 0xf0, 0x11, 0x00


	//----- nvinfo : EIATTR_KPARAM_INFO
	.align		4
.L_25:
        /*0038*/ 	.byte	0x04, 0x17
        /*003a*/ 	.short	(.L_27 - .L_26)
.L_26:
        /*003c*/ 	.word	0x00000000
        /*0040*/ 	.short	0x0000
        /*0042*/ 	.short	0x0000
        /*0044*/ 	.byte	0x00, 0xf5, 0x21, 0x00


	//----- nvinfo : EIATTR_SPARSE_MMA_MASK
	.align		4
.L_27:
        /*0048*/ 	.byte	0x03, 0x50
        /*004a*/ 	.short	0x0000


	//----- nvinfo : EIATTR_MAXREG_COUNT
	.align		4
        /*004c*/ 	.byte	0x03, 0x1b
        /*004e*/ 	.short	0x00ff


	//----- nvinfo : EIATTR_NUM_BARRIERS
	.align		4
        /*0050*/ 	.byte	0x02, 0x4c
        /*0052*/ 	.byte	0x01
	.zero		1


	//----- nvinfo : EIATTR_MERCURY_ISA_VERSION
	.align		4
        /*0054*/ 	.byte	0x03, 0x5f
        /*0056*/ 	.short	0x0101


	//----- nvinfo : EIATTR_VRC_CTA_INIT_COUNT
	.align		4
        /*0058*/ 	.byte	0x02, 0x4a
	.zero		1
	.zero		1


	//----- nvinfo : EIATTR_EXIT_INSTR_OFFSETS
	.align		4
        /*005c*/ 	.byte	0x04, 0x1c
        /*005e*/ 	.short	(.L_29 - .L_28)


	//   ....[0]....
.L_28:
        /*0060*/ 	.word	0x00000060


	//   ....[1]....
        /*0064*/ 	.word	0x00001470


	//----- nvinfo : EIATTR_CBANK_PARAM_SIZE
	.align		4
.L_29:
        /*0068*/ 	.byte	0x03, 0x19
        /*006a*/ 	.short	0x0014


	//----- nvinfo : EIATTR_PARAM_CBANK
	.align		4
        /*006c*/ 	.byte	0x04, 0x0a
        /*006e*/ 	.short	(.L_31 - .L_30)
	.align		4
.L_30:
        /*0070*/ 	.word	index@(.nv.constant0._Z4cal3Piiii)
        /*0074*/ 	.short	0x0380
        /*0076*/ 	.short	0x0014


	//----- nvinfo : EIATTR_SW_WAR
	.align		4
.L_31:
        /*0078*/ 	.byte	0x04, 0x36
        /*007a*/ 	.short	(.L_33 - .L_32)
.L_32:
        /*007c*/ 	.word	0x00000008
.L_33:


//--------------------- .nv.info._Z4cal2Piiii     --------------------------
	.section	.nv.info._Z4cal2Piiii,"",@"SHT_CUDA_INFO"
	.sectionflags	@""
	.align	4


	//----- nvinfo : EIATTR_CUDA_API_VERSION
	.align		4
        /*0000*/ 	.byte	0x04, 0x37
        /*0002*/ 	.short	(.L_35 - .L_34)
.L_34:
        /*0004*/ 	.word	0x00000082


	//----- nvinfo : EIATTR_KPARAM_INFO
	.align		4
.L_35:
        /*0008*/ 	.byte	0x04, 0x17
        /*000a*/ 	.short	(.L_37 - .L_36)
.L_36:
        /*000c*/ 	.word	0x00000000
        /*0010*/ 	.short	0x0003
        /*0012*/ 	.short	0x0010
        /*0014*/ 	.byte	0x00, 0xf0, 0x11, 0x00


	//----- nvinfo : EIATTR_KPARAM_INFO
	.align		4
.L_37:
        /*0018*/ 	.byte	0x04, 0x17
        /*001a*/ 	.short	(.L_39 - .L_38)
.L_38:
        /*001c*/ 	.word	0x00000000
        /*0020*/ 	.short	0x0002
        /*0022*/ 	.short	0x000c
        /*0024*/ 	.byte	0x00, 0xf0, 0x11, 0x00


	//----- nvinfo : EIATTR_KPARAM_INFO
	.align		4
.L_39:
        /*0028*/ 	.byte	0x04, 0x17
        /*002a*/ 	.short	(.L_41 - .L_40)
.L_40:
        /*002c*/ 	.word	0x00000000
        /*0030*/ 	.short	0x0001
        /*0032*/ 	.short	0x0008
        /*0034*/ 	.byte	0x00, 0xf0, 0x11, 0x00


	//----- nvinfo : EIATTR_KPARAM_INFO
	.align		4
.L_41:
        /*0038*/ 	.byte	0x04, 0x17
        /*003a*/ 	.short	(.L_43 - .L_42)
.L_42:
        /*003c*/ 	.word	0x00000000
        /*0040*/ 	.short	0x0000
        /*0042*/ 	.short	0x0000
        /*0044*/ 	.byte	0x00, 0xf5, 0x21, 0x00


	//----- nvinfo : EIATTR_SPARSE_MMA_MASK
	.align		4
.L_43:
        /*0048*/ 	.byte	0x03, 0x50
        /*004a*/ 	.short	0x0000


	//----- nvinfo : EIATTR_MAXREG_COUNT
	.align		4
        /*004c*/ 	.byte	0x03, 0x1b
        /*004e*/ 	.short	0x00ff


	//----- nvinfo : EIATTR_NUM_BARRIERS
	.align		4
        /*0050*/ 	.byte	0x02, 0x4c
        /*0052*/ 	.byte	0x01
	.zero		1


	//----- nvinfo : EIATTR_MERCURY_ISA_VERSION
	.align		4
        /*0054*/ 	.byte	0x03, 0x5f
        /*0056*/ 	.short	0x0101


	//----- nvinfo : EIATTR_VRC_CTA_INIT_COUNT
	.align		4
        /*0058*/ 	.byte	0x02, 0x4a
	.zero		1
	.zero		1


	//----- nvinfo : EIATTR_EXIT_INSTR_OFFSETS
	.align		4
        /*005c*/ 	.byte	0x04, 0x1c
        /*005e*/ 	.short	(.L_45 - .L_44)


	//   ....[0]....
.L_44:
        /*0060*/ 	.word	0x00000040


	//   ....[1]....
        /*0064*/ 	.word	0x00005770


	//   ....[2]....
        /*0068*/ 	.word	0x00005880


	//----- nvinfo : EIATTR_CBANK_PARAM_SIZE
	.align		4
.L_45:
        /*006c*/ 	.byte	0x03, 0x19
        /*006e*/ 	.short	0x0014


	//----- nvinfo : EIATTR_PARAM_CBANK
	.align		4
        /*0070*/ 	.byte	0x04, 0x0a
        /*0072*/ 	.short	(.L_47 - .L_46)
	.align		4
.L_46:
        /*0074*/ 	.word	index@(.nv.constant0._Z4cal2Piiii)
        /*0078*/ 	.short	0x0380
        /*007a*/ 	.short	0x0014


	//----- nvinfo : EIATTR_SW_WAR
	.align		4
.L_47:
        /*007c*/ 	.byte	0x04, 0x36
        /*007e*/ 	.short	(.L_49 - .L_48)
.L_48:
        /*0080*/ 	.word	0x00000008
.L_49:


//--------------------- .nv.info._Z4cal1Piiii     --------------------------
	.section	.nv.info._Z4cal1Piiii,"",@"SHT_CUDA_INFO"
	.sectionflags	@""
	.align	4


	//----- nvinfo : EIATTR_CUDA_API_VERSION
	.align		4
        /*0000*/ 	.byte	0x04, 0x37
        /*0002*/ 	.short	(.L_51 - .L_50)
.L_50:
        /*0004*/ 	.word	0x00000082


	//----- nvinfo : EIATTR_KPARAM_INFO
	.align		4
.L_51:
        /*0008*/ 	.byte	0x04, 0x17
        /*000a*/ 	.short	(.L_53 - .L_52)
.L_52:
        /*000c*/ 	.word	0x00000000
        /*0010*/ 	.short	0x0003
        /*0012*/ 	.short	0x0010
        /*0014*/ 	.byte	0x00, 0xf0, 0x11, 0x00


	//----- nvinfo : EIATTR_KPARAM_INFO
	.align		4
.L_53:
        /*0018*/ 	.byte	0x04, 0x17
        /*001a*/ 	.short	(.L_55 - .L_54)
.L_54:
        /*001c*/ 	.word	0x00000000
        /*0020*/ 	.short	0x0002
        /*0022*/ 	.short	0x000c
        /*0024*/ 	.byte	0x00, 0xf0, 0x11, 0x00


	//----- nvinfo : EIATTR_KPARAM_INFO
	.align		4
.L_55:
        /*0028*/ 	.byte	0x04, 0x17
        /*002a*/ 	.short	(.L_57 - .L_56)
.L_56:
        /*002c*/ 	.word	0x00000000
        /*0030*/ 	.short	0x0001
        /*0032*/ 	.short	0x0008
        /*0034*/ 	.byte	0x00, 0xf0, 0x11, 0x00


	//----- nvinfo : EIATTR_KPARAM_INFO
	.align		4
.L_57:
        /*0038*/ 	.byte	0x04, 0x17
        /*003a*/ 	.short	(.L_59 - .L_58)
.L_58:
        /*003c*/ 	.word	0x00000000
        /*0040*/ 	.short	0x0000
        /*0042*/ 	.short	0x0000
        /*0044*/ 	.byte	0x00, 0xf5, 0x21, 0x00


	//----- nvinfo : EIATTR_SPARSE_MMA_MASK
	.align		4
.L_59:
        /*0048*/ 	.byte	0x03, 0x50
        /*004a*/ 	.short	0x0000


	//----- nvinfo : EIATTR_MAXREG_COUNT
	.align		4
        /*004c*/ 	.byte	0x03, 0x1b
        /*004e*/ 	.short	0x00ff


	//----- nvinfo : EIATTR_NUM_BARRIERS
	.align		4
        /*0050*/ 	.byte	0x02, 0x4c
        /*0052*/ 	.byte	0x01
	.zero		1


	//----- nvinfo : EIATTR_MERCURY_ISA_VERSION
	.align		4
        /*0054*/ 	.byte	0x03, 0x5f
        /*0056*/ 	.short	0x0101


	//----- nvinfo : EIATTR_VRC_CTA_INIT_COUNT
	.align		4
        /*0058*/ 	.byte	0x02, 0x4a
	.zero		1
	.zero		1


	//----- nvinfo : EIATTR_EXIT_INSTR_OFFSETS
	.align		4
        /*005c*/ 	.byte	0x04, 0x1c
        /*005e*/ 	.short	(.L_61 - .L_60)


	//   ....[0]....
.L_60:
        /*0060*/ 	.word	0x00001860


	//----- nvinfo : EIATTR_CBANK_PARAM_SIZE
	.align		4
.L_61:
        /*0064*/ 	.byte	0x03, 0x19
        /*0066*/ 	.short	0x0014


	//----- nvinfo : EIATTR_PARAM_CBANK
	.align		4
        /*0068*/ 	.byte	0x04, 0x0a
        /*006a*/ 	.short	(.L_63 - .L_62)
	.align		4
.L_62:
        /*006c*/ 	.word	index@(.nv.constant0._Z4cal1Piiii)
        /*0070*/ 	.short	0x0380
        /*0072*/ 	.short	0x0014


	//----- nvinfo : EIATTR_SW_WAR
	.align		4
.L_63:
        /*0074*/ 	.byte	0x04, 0x36
        /*0076*/ 	.short	(.L_65 - .L_64)
.L_64:
        /*0078*/ 	.word	0x00000008
.L_65:


//--------------------- .nv.callgraph             --------------------------
	.section	.nv.callgraph,"",@"SHT_CUDA_CALLGRAPH"
	.align	4
	.sectionentsize	8
	.align		4
        /*0000*/ 	.word	0x00000000
	.align		4
        /*0004*/ 	.word	0xffffffff
	.align		4
        /*0008*/ 	.word	0x00000000
	.align		4
        /*000c*/ 	.word	0xfffffffe
	.align		4
        /*0010*/ 	.word	0x00000000
	.align		4
        /*0014*/ 	.word	0xfffffffd
	.align		4
        /*0018*/ 	.word	0x00000000
	.align		4
        /*001c*/ 	.word	0xfffffffc


//--------------------- .text._Z4cal3Piiii        --------------------------
	.section	.text._Z4cal3Piiii,"ax",@progbits
	.align	128
        .global         _Z4cal3Piiii
        .type           _Z4cal3Piiii,@function
        .size           _Z4cal3Piiii,(.L_x_22 - _Z4cal3Piiii)
        .other          _Z4cal3Piiii,@"STO_CUDA_ENTRY STV_DEFAULT"
_Z4cal3Piiii:
.text._Z4cal3Piiii:
[----:B------:R-:W-:Y:S08]  /*0000*/  LDC R1, c[0x0][0x37c] ;  /* 0x0000df00ff017b82 */ /* 0x000ff00000000800 */
[----:B------:R-:W0:Y:S08]  /*0010*/  S2UR UR5, SR_CTAID.Y ;  /* 0x00000000000579c3 */ /* 0x000e300000002600 */
[----:B------:R-:W0:Y:S08]  /*0020*/  LDC R0, c[0x0][0x38c] ;  /* 0x0000e300ff007b82 */ /* 0x000e300000000800 */
[----:B------:R-:W1:Y:S01]  /*0030*/  S2UR UR4, SR_CTAID.X ;  /* 0x00000000000479c3 */ /* 0x000e620000002500 */
[----:B0-----:R-:W-:-:S04]  /*0040*/  ISETP.NE.AND P0, PT, R0, UR5, PT ;  /* 0x0000000500007c0c */ /* 0x001fc8000bf05270 */
[----:B-1----:R-:W-:-:S13]  /*0050*/  ISETP.EQ.OR P0, PT, R0, UR4, !P0 ;  /* 0x0000000400007c0c */ /* 0x002fda000c702670 */
[----:B------:R-:W-:Y:S05]  /*0060*/  @P0 EXIT ;  /* 0x000000000000094d */ /* 0x000fea0003800000 */
[----:B------:R-:W0:Y:S01]  /*0070*/  S2R R19, SR_TID.X ;  /* 0x0000000000137919 */ /* 0x000e220000002100 */
[----:B------:R-:W1:Y:S01]  /*0080*/  LDC R9, c[0x0][0x388] ;  /* 0x0000e200ff097b82 */ /* 0x000e620000000800 */
[----:B------:R-:W-:Y:S01]  /*0090*/  USHF.L.U32 UR4, UR4, 0x6, URZ ;  /* 0x0000000604047899 */ /* 0x000fe200080006ff */
[----:B------:R-:W-:Y:S01]  /*00a0*/  IMAD.SHL.U32 R0, R0, 0x40, RZ ;  /* 0x0000004000007824 */ /* 0x000fe200078e00ff */
[----:B------:R-:W0:Y:S01]  /*00b0*/  S2R R20, SR_TID.Y ;  /* 0x0000000000147919 */ /* 0x000e220000002200 */
[----:B------:R-:W2:Y:S04]  /*00c0*/  LDCU.64 UR8, c[0x0][0x358] ;  /* 0x00006b00ff0877ac */ /* 0x000ea80008000a00 */
[----:B------:R-:W3:Y:S01]  /*00d0*/  LDC.64 R6, c[0x0][0x380] ;  /* 0x0000e000ff067b82 */ /* 0x000ee20000000a00 */
[----:B-1----:R-:W-:Y:S01]  /*00e0*/  IMAD R3, R9, UR5, RZ ;  /* 0x0000000509037c24 */ /* 0x002fe2000f8e02ff */
[----:B------:R-:W1:Y:S01]  /*00f0*/  S2R R29, SR_CgaCtaId ;  /* 0x00000000001d7919 */ /* 0x000e620000008800 */
[-C--:B------:R-:W-:Y:S01]  /*0100*/  IMAD R4, R0, R9.reuse, UR4 ;  /* 0x0000000400047e24 */ /* 0x080fe2000f8e0209 */
[----:B------:R-:W-:Y:S01]  /*0110*/  MOV R18, 0x400 ;  /* 0x0000040000127802 */ /* 0x000fe20000000f00 */
[C---:B------:R-:W-:Y:S01]  /*0120*/  IMAD R0, R3.reuse, 0x40, R0 ;  /* 0x0000004003007824 */ /* 0x040fe200078e0200 */
[----:B------:R-:W-:Y:S01]  /*0130*/  LEA R2, R3, UR4, 0x6 ;  /* 0x0000000403027c11 */ /* 0x000fe2000f8e30ff */
[----:B------:R-:W4:Y:S01]  /*0140*/  LDCU UR5, c[0x0][0x390] ;  /* 0x00007200ff0577ac */ /* 0x000f220008000800 */
[----:B0-----:R-:W-:-:S04]  /*0150*/  IMAD R5, R20, R9, R19 ;  /* 0x0000000914057224 */ /* 0x001fc800078e0213 */
[--C-:B------:R-:W-:Y:S02]  /*0160*/  IMAD R9, R9, 0x20, R5.reuse ;  /* 0x0000002009097824 */ /* 0x100fe400078e0205 */
[C---:B------:R-:W-:Y:S02]  /*0170*/  IMAD.IADD R25, R2.reuse, 0x1, R5 ;  /* 0x0000000102197824 */ /* 0x040fe400078e0205 */
[C---:B------:R-:W-:Y:S02]  /*0180*/  IMAD.IADD R3, R5.reuse, 0x1, R4 ;  /* 0x0000000105037824 */ /* 0x040fe400078e0204 */
[----:B------:R-:W-:Y:S02]  /*0190*/  IMAD.IADD R23, R2, 0x1, R9 ;  /* 0x0000000102177824 */ /* 0x000fe400078e0209 */
[--C-:B------:R-:W-:Y:S02]  /*01a0*/  IMAD.IADD R17, R5, 0x1, R0.reuse ;  /* 0x0000000105117824 */ /* 0x100fe400078e0200 */
[----:B------:R-:W-:-:S02]  /*01b0*/  IMAD.IADD R5, R9, 0x1, R0 ;  /* 0x0000000109057824 */ /* 0x000fc400078e0200 */
[----:B------:R-:W-:Y:S02]  /*01c0*/  IMAD.IADD R21, R9, 0x1, R4 ;  /* 0x0000000109157824 */ /* 0x000fe400078e0204 */
[----:B---3--:R-:W-:-:S04]  /*01d0*/  IMAD.WIDE R24, R25, 0x4, R6 ;  /* 0x0000000419187825 */ /* 0x008fc800078e0206 */
[--C-:B------:R-:W-:Y:S01]  /*01e0*/  IMAD.WIDE R22, R23, 0x4, R6.reuse ;  /* 0x0000000417167825 */ /* 0x100fe200078e0206 */
[----:B--2---:R-:W2:Y:S03]  /*01f0*/  LDG.E R13, desc[UR8][R24.64] ;  /* 0x00000008180d7981 */ /* 0x004ea6000c1e1900 */
[--C-:B------:R-:W-:Y:S01]  /*0200*/  IMAD.WIDE R2, R3, 0x4, R6.reuse ;  /* 0x0000000403027825 */ /* 0x100fe200078e0206 */
[----:B------:R-:W3:Y:S03]  /*0210*/  LDG.E R15, desc[UR8][R22.64] ;  /* 0x00000008160f7981 */ /* 0x000ee6000c1e1900 */
[--C-:B------:R-:W-:Y:S01]  /*0220*/  IMAD.WIDE R16, R17, 0x4, R6.reuse ;  /* 0x0000000411107825 */ /* 0x100fe200078e0206 */
[----:B------:R-:W5:Y:S03]  /*0230*/  LDG.E R11, desc[UR8][R24.64+0x80] ;  /* 0x00008008180b7981 */ /* 0x000f66000c1e1900 */
[--C-:B------:R-:W-:Y:S01]  /*0240*/  IMAD.WIDE R4, R5, 0x4, R6.reuse ;  /* 0x0000000405047825 */ /* 0x100fe200078e0206 */
[----:B------:R-:W5:Y:S03]  /*0250*/  LDG.E R9, desc[UR8][R22.64+0x80] ;  /* 0x0000800816097981 */ /* 0x000f66000c1e1900 */
[----:B------:R-:W-:Y:S01]  /*0260*/  IMAD.WIDE R6, R21, 0x4, R6 ;  /* 0x0000000415067825 */ /* 0x000fe200078e0206 */
[----:B------:R-:W5:Y:S04]  /*0270*/  LDG.E R0, desc[UR8][R16.64] ;  /* 0x0000000810007981 */ /* 0x000f68000c1e1900 */
[----:B------:R1:W5:Y:S04]  /*0280*/  LDG.E R8, desc[UR8][R16.64+0x80] ;  /* 0x0000800810087981 */ /* 0x000368000c1e1900 */
[----:B------:R-:W5:Y:S04]  /*0290*/  LDG.E R10, desc[UR8][R4.64] ;  /* 0x00000008040a7981 */ /* 0x000f68000c1e1900 */
[----:B------:R0:W5:Y:S04]  /*02a0*/  LDG.E R14, desc[UR8][R4.64+0x80] ;  /* 0x00008008040e7981 */ /* 0x000168000c1e1900 */
[----:B------:R-:W5:Y:S04]  /*02b0*/  LDG.E R12, desc[UR8][R2.64] ;  /* 0x00000008020c7981 */ /* 0x000f68000c1e1900 */
[----:B------:R4:W5:Y:S04]  /*02c0*/  LDG.E R27, desc[UR8][R2.64+0x80] ;  /* 0x00008008021b7981 */ /* 0x000968000c1e1900 */
[----:B------:R-:W5:Y:S04]  /*02d0*/  LDG.E R26, desc[UR8][R6.64] ;  /* 0x00000008061a7981 */ /* 0x000f68000c1e1900 */
[----:B------:R-:W5:Y:S01]  /*02e0*/  LDG.E R28, desc[UR8][R6.64+0x80] ;  /* 0x00008008061c7981 */ /* 0x000f62000c1e1900 */
[----:B------:R-:W-:Y:S01]  /*02f0*/  VIADD R21, R18, 0x8000 ;  /* 0x0000800012157836 */ /* 0x000fe20000000000 */
[----:B-1----:R-:W-:Y:S01]  /*0300*/  LEA R17, R29, R18, 0x18 ;  /* 0x000000121d117211 */ /* 0x002fe200078ec0ff */
[----:B------:R-:W-:-:S02]  /*0310*/  IMAD.SHL.U32 R20, R20, 0x100, RZ ;  /* 0x0000010014147824 */ /* 0x000fc400078e00ff */
[----:B------:R-:W-:Y:S01]  /*0320*/  VIADD R16, R18, 0x4000 ;  /* 0x0000400012107836 */ /* 0x000fe20000000000 */
[----:B------:R-:W-:Y:S01]  /*0330*/  LEA R21, R29, R21, 0x18 ;  /* 0x000000151d157211 */ /* 0x000fe200078ec0ff */
[----:B------:R-:W-:Y:S02]  /*0340*/  IMAD.SHL.U32 R19, R19, 0x4, RZ ;  /* 0x0000000413137824 */ /* 0x000fe400078e00ff */
[----:B0-----:R-:W-:Y:S01]  /*0350*/  IMAD.IADD R4, R20, 0x1, R17 ;  /* 0x0000000114047824 */ /* 0x001fe200078e0211 */
[----:B------:R-:W-:Y:S02]  /*0360*/  LEA R16, R29, R16, 0x18 ;  /* 0x000000101d107211 */ /* 0x000fe400078ec0ff */
[C---:B------:R-:W-:Y:S01]  /*0370*/  IADD3 R18, PT, PT, R19.reuse, R21, R20 ;  /* 0x0000001513127210 */ /* 0x040fe20007ffe014 */
[C---:B----4-:R-:W-:Y:S01]  /*0380*/  IMAD.IADD R3, R19.reuse, 0x1, R4 ;  /* 0x0000000113037824 */ /* 0x050fe200078e0204 */
[----:B------:R-:W-:Y:S01]  /*0390*/  IADD3 R5, PT, PT, R19, R16, R20 ;  /* 0x0000001013057210 */ /* 0x000fe20007ffe014 */
[----:B------:R-:W-:-:S02]  /*03a0*/  UISETP.GE.AND UP0, UPT, UR5, 0x1, UPT ;  /* 0x000000010500788c */ /* 0x000fc4000bf06270 */
[----:B--2---:R0:W-:Y:S04]  /*03b0*/  STS [R18], R13 ;  /* 0x0000000d12007388 */ /* 0x0041e80000000800 */
[----:B---3--:R0:W-:Y:S04]  /*03c0*/  STS [R18+0x2000], R15 ;  /* 0x0020000f12007388 */ /* 0x0081e80000000800 */
[----:B-----5:R0:W-:Y:S04]  /*03d0*/  STS [R18+0x80], R11 ;  /* 0x0000800b12007388 */ /* 0x0201e80000000800 */
[----:B------:R0:W-:Y:S04]  /*03e0*/  STS [R18+0x2080], R9 ;  /* 0x0020800912007388 */ /* 0x0001e80000000800 */
[----:B------:R0:W-:Y:S04]  /*03f0*/  STS [R3], R0 ;  /* 0x0000000003007388 */ /* 0x0001e80000000800 */
[----:B------:R0:W-:Y:S04]  /*0400*/  STS [R3+0x80], R8 ;  /* 0x0000800803007388 */ /* 0x0001e80000000800 */
[----:B------:R0:W-:Y:S04]  /*0410*/  STS [R3+0x2000], R10 ;  /* 0x0020000a03007388 */ /* 0x0001e80000000800 */
[----:B------:R0:W-:Y:S04]  /*0420*/  STS [R3+0x2080], R14 ;  /* 0x0020800e03007388 */ /* 0x0001e80000000800 */
[----:B------:R0:W-:Y:S04]  /*0430*/  STS [R5], R12 ;  /* 0x0000000c05007388 */ /* 0x0001e80000000800 */
[----:B------:R0:W-:Y:S04]  /*0440*/  STS [R5+0x80], R27 ;  /* 0x0000801b05007388 */ /* 0x0001e80000000800 */
[----:B------:R0:W-:Y:S04]  /*0450*/  STS [R5+0x2000], R26 ;  /* 0x0020001a05007388 */ /* 0x0001e80000000800 */
[----:B------:R0:W-:Y:S01]  /*0460*/  STS [R5+0x2080], R28 ;  /* 0x0020801c05007388 */ /* 0x0001e20000000800 */
[----:B------:R-:W-:Y:S06]  /*0470*/  BAR.SYNC.DEFER_BLOCKING 0x0 ;  /* 0x0000000000007b1d */ /* 0x000fec0000010000 */
[----:B------:R0:W1:Y:S04]  /*0480*/  LDS R21, [R18] ;  /* 0x0000000012157984 */ /* 0x0000680000000800 */
[----:B------:R0:W2:Y:S04]  /*0490*/  LDS R13, [R18+0x2000] ;  /* 0x00200000120d7984 */ /* 0x0000a80000000800 */
[----:B------:R0:W3:Y:S04]  /*04a0*/  LDS R29, [R18+0x80] ;  /* 0x00008000121d7984 */ /* 0x0000e80000000800 */
[----:B------:R0:W4:Y:S01]  /*04b0*/  LDS R15, [R18+0x2080] ;  /* 0x00208000120f7984 */ /* 0x0001220000000800 */
[----:B------:R-:W-:Y:S05]  /*04c0*/  BRA.U !UP0, `(.L_x_0) ;  /* 0x0000000d08d87547 */ /* 0x000fea000b800000 */
[----:B------:R-:W-:Y:S01]  /*04d0*/  UISETP.GE.U32.AND UP1, UPT, UR5, 0x20, UPT ;  /* 0x000000200500788c */ /* 0x000fe2000bf26070 */
[----:B------:R-:W-:Y:S01]  /*04e0*/  IMAD.MOV.U32 R2, RZ, RZ, RZ ;  /* 0x000000ffff027224 */ /* 0x000fe200078e00ff */
[----:B------:R-:W-:-:S04]  /*04f0*/  ULOP3.LUT UR4, UR5, 0x1f, URZ, 0xc0, !UPT ;  /* 0x0000001f05047892 */ /* 0x000fc8000f8ec0ff */
[----:B------:R-:W-:-:S03]  /*0500*/  UISETP.NE.AND UP0, UPT, UR4, URZ, UPT ;  /* 0x000000ff0400728c */ /* 0x000fc6000bf05270 */
[----:B------:R-:W-:Y:S08]  /*0510*/  BRA.U !UP1, `(.L_x_1) ;  /* 0x0000000d09687547 */ /* 0x000ff0000b800000 */
[----:B------:R-:W-:Y:S01]  /*0520*/  ULOP3.LUT UR5, UR5, 0x7fffffe0, URZ, 0xc0, !UPT ;  /* 0x7fffffe005057892 */ /* 0x000fe2000f8ec0ff */
[----:B0-----:R-:W-:Y:S01]  /*0530*/  VIADD R0, R4, 0x2000 ;  /* 0x0000200004007836 */ /* 0x001fe20000000000 */
[----:B------:R-:W-:Y:S02]  /*0540*/  IADD3 R3, PT, PT, R19, 0x1000, R16 ;  /* 0x0000100013037810 */ /* 0x000fe40007ffe010 */
[----:B------:R-:W-:Y:S02]  /*0550*/  UIADD3 UR6, UPT, UPT, -UR5, URZ, URZ ;  /* 0x000000ff05067290 */ /* 0x000fe4000fffe1ff */
[----:B------:R-:W-:-:S10]  /*0560*/  IMAD.U32 R2, RZ, RZ, UR5 ;  /* 0x00000005ff027e24 */ /* 0x000fd4000f8e00ff */
.L_x_2:
[----:B------:R-:W-:Y:S01]  /*0570*/  LDS R12, [R3+-0x1000] ;  /* 0xfff00000030c7984 */ /* 0x000fe20000000800 */
[----:B------:R-:W-:-:S03]  /*0580*/  UIADD3 UR6, UPT, UPT, UR6, 0x20, URZ ;  /* 0x0000002006067890 */ /* 0x000fc6000fffe0ff */
[----:B------:R-:W1:Y:S01]  /*0590*/  LDS.128 R4, [R0+-0x2000] ;  /* 0xffe0000000047984 */ /* 0x000e620000000c00 */
[----:B------:R-:W-:-:S03]  /*05a0*/  UISETP.NE.AND UP1, UPT, UR6, URZ, UPT ;  /* 0x000000ff0600728c */ /* 0x000fc6000bf25270 */
[----:B------:R-:W2:Y:S04]  /*05b0*/  LDS.128 R8, [R0] ;  /* 0x0000000000087984 */ /* 0x000ea80000000c00 */
[----:B------:R-:W0:Y:S04]  /*05c0*/  LDS R28, [R3+-0xf00] ;  /* 0xfff10000031c7984 */ /* 0x000e280000000800 */
[----:B------:R-:W4:Y:S04]  /*05d0*/  LDS R14, [R3+-0xf80] ;  /* 0xfff08000030e7984 */ /* 0x000f280000000800 */
[----:B------:R-:W-:Y:S01]  /*05e0*/  LDS R27, [R3+-0xc00] ;  /* 0xfff40000031b7984 */ /* 0x000fe20000000800 */
[----:B-1----:R-:W-:-:S02]  /*05f0*/  VIADDMNMX R26, R12, R4, R21, PT ;  /* 0x000000040c1a7246 */ /* 0x002fc40003800115 */
[----:B--2---:R-:W-:Y:S02]  /*0600*/  VIADDMNMX R21, R12, R8, R13, PT ;  /* 0x000000080c157246 */ /* 0x004fe4000380010d */
[----:B------:R-:W1:Y:S01]  /*0610*/  LDS R12, [R3+-0xe80] ;  /* 0xfff18000030c7984 */ /* 0x000e620000000800 */
[C---:B0-----:R-:W-:Y:S02]  /*0620*/  VIADDMNMX R13, R28.reuse, R5, R26, PT ;  /* 0x000000051c0d7246 */ /* 0x041fe4000380011a */
[----:B------:R-:W-:Y:S01]  /*0630*/  VIADDMNMX R28, R28, R9, R21, PT ;  /* 0x000000091c1c7246 */ /* 0x000fe20003800115 */
[----:B------:R-:W-:Y:S01]  /*0640*/  LDS R26, [R3+-0xb00] ;  /* 0xfff50000031a7984 */ /* 0x000fe20000000800 */
[----:B----4-:R-:W-:Y:S02]  /*0650*/  VIADDMNMX R8, R8, R14, R15, PT ;  /* 0x0000000e08087246 */ /* 0x010fe4000380010f */
[----:B---3--:R-:W-:Y:S01]  /*0660*/  VIADDMNMX R4, R14, R4, R29, PT ;  /* 0x000000040e047246 */ /* 0x008fe2000380011d */
[----:B------:R-:W0:Y:S04]  /*0670*/  LDS R21, [R3+-0xe00] ;  /* 0xfff2000003157984 */ /* 0x000e280000000800 */
[----:B------:R-:W2:Y:S04]  /*0680*/  LDS R15, [R3+-0xd80] ;  /* 0xfff28000030f7984 */ /* 0x000ea80000000800 */
[----:B------:R-:W3:Y:S01]  /*0690*/  LDS R14, [R3+-0xd00] ;  /* 0xfff30000030e7984 */ /* 0x000ee20000000800 */
[----:B-1----:R-:W-:-:S03]  /*06a0*/  VIADDMNMX R5, R12, R5, R4, PT ;  /* 0x000000050c057246 */ /* 0x002fc60003800104 */
[----:B------:R-:W1:Y:S01]  /*06b0*/  LDS R4, [R3+-0xc80] ;  /* 0xfff3800003047984 */ /* 0x000e620000000800 */
[----:B------:R-:W-:-:S03]  /*06c0*/  VIADDMNMX R8, R9, R12, R8, PT ;  /* 0x0000000c09087246 */ /* 0x000fc60003800108 */
[----:B------:R-:W-:Y:S01]  /*06d0*/  LDS R9, [R3+-0xb80] ;  /* 0xfff4800003097984 */ /* 0x000fe20000000800 */
[C---:B0-----:R-:W-:Y:S02]  /*06e0*/  VIADDMNMX R13, R21.reuse, R6, R13, PT ;  /* 0x00000006150d7246 */ /* 0x041fe4000380010d */
[----:B------:R-:W-:Y:S02]  /*06f0*/  VIADDMNMX R21, R21, R10, R28, PT ;  /* 0x0000000a15157246 */ /* 0x000fe4000380011c */
[----:B--2---:R-:W-:Y:S02]  /*0700*/  VIADDMNMX R6, R15, R6, R5, PT ;  /* 0x000000060f067246 */ /* 0x004fe40003800105 */
[----:B------:R-:W-:Y:S02]  /*0710*/  VIADDMNMX R5, R10, R15, R8, PT ;  /* 0x0000000f0a057246 */ /* 0x000fe40003800108 */
[C---:B---3--:R-:W-:Y:S02]  /*0720*/  VIADDMNMX R21, R14.reuse, R11, R21, PT ;  /* 0x0000000b0e157246 */ /* 0x048fe40003800115 */
[----:B------:R-:W-:-:S02]  /*0730*/  VIADDMNMX R8, R14, R7, R13, PT ;  /* 0x000000070e087246 */ /* 0x000fc4000380010d */
[----:B------:R-:W0:Y:S01]  /*0740*/  LDS.128 R12, [R0+-0x1ff0] ;  /* 0xffe01000000c7984 */ /* 0x000e220000000c00 */
[----:B-1----:R-:W-:Y:S02]  /*0750*/  VIADDMNMX R10, R4, R7, R6, PT ;  /* 0x00000007040a7246 */ /* 0x002fe40003800106 */
[----:B------:R-:W-:Y:S02]  /*0760*/  VIADDMNMX R11, R11, R4, R5, PT ;  /* 0x000000040b0b7246 */ /* 0x000fe40003800105 */
[----:B------:R-:W1:Y:S01]  /*0770*/  LDS.128 R4, [R0+0x10] ;  /* 0x0000100000047984 */ /* 0x000e620000000c00 */
[-C--:B0-----:R-:W-:Y:S02]  /*0780*/  VIADDMNMX R8, R27, R12.reuse, R8, PT ;  /* 0x0000000c1b087246 */ /* 0x081fe40003800108 */
[----:B------:R-:W-:Y:S02]  /*0790*/  VIADDMNMX R12, R9, R12, R10, PT ;  /* 0x0000000c090c7246 */ /* 0x000fe4000380010a */
[----:B------:R-:W0:Y:S01]  /*07a0*/  LDS R10, [R3+-0xa80] ;  /* 0xfff58000030a7984 */ /* 0x000e220000000800 */
[----:B-1----:R-:W-:-:S02]  /*07b0*/  VIADDMNMX R21, R27, R4, R21, PT ;  /* 0x000000041b157246 */ /* 0x002fc40003800115 */
[----:B------:R-:W-:Y:S01]  /*07c0*/  VIADDMNMX R11, R4, R9, R11, PT ;  /* 0x00000009040b7246 */ /* 0x000fe2000380010b */
[----:B------:R-:W1:Y:S01]  /*07d0*/  LDS R27, [R3+-0xa00] ;  /* 0xfff60000031b7984 */ /* 0x000e620000000800 */
[C---:B------:R-:W-:Y:S02]  /*07e0*/  VIADDMNMX R9, R26.reuse, R13, R8, PT ;  /* 0x0000000d1a097246 */ /* 0x040fe40003800108 */
[----:B------:R-:W-:Y:S01]  /*07f0*/  VIADDMNMX R26, R26, R5, R21, PT ;  /* 0x000000051a1a7246 */ /* 0x000fe20003800115 */
[----:B------:R-:W2:Y:S04]  /*0800*/  LDS R8, [R3+-0x900] ;  /* 0xfff7000003087984 */ /* 0x000ea80000000800 */
[----:B------:R-:W3:Y:S04]  /*0810*/  LDS R21, [R3+-0x980] ;  /* 0xfff6800003157984 */ /* 0x000ee80000000800 */
[----:B------:R-:W4:Y:S01]  /*0820*/  LDS R4, [R3+-0x880] ;  /* 0xfff7800003047984 */ /* 0x000f220000000800 */
[----:B0-----:R-:W-:-:S02]  /*0830*/  VIADDMNMX R11, R5, R10, R11, PT ;  /* 0x0000000a050b7246 */ /* 0x001fc4000380010b */
[----:B------:R-:W-:Y:S02]  /*0840*/  VIADDMNMX R12, R10, R13, R12, PT ;  /* 0x0000000d0a0c7246 */ /* 0x000fe4000380010c */
[C---:B-1----:R-:W-:Y:S02]  /*0850*/  VIADDMNMX R9, R27.reuse, R14, R9, PT ;  /* 0x0000000e1b097246 */ /* 0x042fe40003800109 */
[----:B------:R-:W-:Y:S02]  /*0860*/  VIADDMNMX R5, R27, R6, R26, PT ;  /* 0x000000061b057246 */ /* 0x000fe4000380011a */
[C---:B--2---:R-:W-:Y:S01]  /*0870*/  VIADDMNMX R27, R8.reuse, R15, R9, PT ;  /* 0x0000000f081b7246 */ /* 0x044fe20003800109 */
[----:B------:R-:W-:Y:S01]  /*0880*/  LDS R26, [R3+-0x800] ;  /* 0xfff80000031a7984 */ /* 0x000fe20000000800 */
[----:B------:R-:W-:Y:S02]  /*0890*/  VIADDMNMX R5, R8, R7, R5, PT ;  /* 0x0000000708057246 */ /* 0x000fe40003800105 */
[----:B---3--:R-:W-:-:S02]  /*08a0*/  VIADDMNMX R11, R6, R21, R11, PT ;  /* 0x00000015060b7246 */ /* 0x008fc4000380010b */
[----:B------:R-:W-:Y:S02]  /*08b0*/  VIADDMNMX R12, R21, R14, R12, PT ;  /* 0x0000000e150c7246 */ /* 0x000fe4000380010c */
[----:B----4-:R-:W-:Y:S01]  /*08c0*/  VIADDMNMX R7, R7, R4, R11, PT ;  /* 0x0000000407077246 */ /* 0x010fe2000380010b */
[----:B------:R-:W-:Y:S01]  /*08d0*/  LDS R21, [R3+-0x780] ;  /* 0xfff8800003157984 */ /* 0x000fe20000000800 */
[----:B------:R-:W-:-:S03]  /*08e0*/  VIADDMNMX R6, R4, R15, R12, PT ;  /* 0x0000000f04067246 */ /* 0x000fc6000380010c */
[----:B------:R-:W0:Y:S04]  /*08f0*/  LDS.128 R8, [R0+-0x1fe0] ;  /* 0xffe0200000087984 */ /* 0x000e280000000c00 */
[----:B------:R-:W1:Y:S01]  /*0900*/  LDS.128 R12, [R0+0x20] ;  /* 0x00002000000c7984 */ /* 0x000e620000000c00 */
[CC--:B0-----:R-:W-:Y:S02]  /*0910*/  VIADDMNMX R4, R26.reuse, R8.reuse, R27, PT ;  /* 0x000000081a047246 */ /* 0x0c1fe4000380011b */
[----:B------:R-:W-:Y:S02]  /*0920*/  VIADDMNMX R8, R21, R8, R6, PT ;  /* 0x0000000815087246 */ /* 0x000fe40003800106 */
[----:B-1----:R-:W-:Y:S01]  /*0930*/  VIADDMNMX R27, R26, R12, R5, PT ;  /* 0x0000000c1a1b7246 */ /* 0x002fe20003800105 */
[----:B------:R-:W0:Y:S01]  /*0940*/  LDS R6, [R3+-0x680] ;  /* 0xfff9800003067984 */ /* 0x000e220000000800 */
[----:B------:R-:W-:-:S03]  /*0950*/  VIADDMNMX R21, R12, R21, R7, PT ;  /* 0x000000150c157246 */ /* 0x000fc60003800107 */
[----:B------:R-:W1:Y:S04]  /*0960*/  LDS R26, [R3+-0x700] ;  /* 0xfff90000031a7984 */ /* 0x000e680000000800 */
[----:B------:R-:W2:Y:S04]  /*0970*/  LDS R7, [R3+-0x600] ;  /* 0xfffa000003077984 */ /* 0x000ea80000000800 */
[----:B------:R-:W3:Y:S04]  /*0980*/  LDS R5, [R3+-0x580] ;  /* 0xfffa800003057984 */ /* 0x000ee80000000800 */
[----:B------:R-:W4:Y:S01]  /*0990*/  LDS R12, [R3+-0x500] ;  /* 0xfffb0000030c7984 */ /* 0x000f220000000800 */
[----:B0-----:R-:W-:-:S02]  /*09a0*/  VIADDMNMX R21, R13, R6, R21, PT ;  /* 0x000000060d157246 */ /* 0x001fc40003800115 */
[C---:B-1----:R-:W-:Y:S02]  /*09b0*/  VIADDMNMX R4, R26.reuse, R9, R4, PT ;  /* 0x000000091a047246 */ /* 0x042fe40003800104 */
[----:B------:R-:W-:Y:S02]  /*09c0*/  VIADDMNMX R26, R26, R13, R27, PT ;  /* 0x0000000d1a1a7246 */ /* 0x000fe4000380011b */
[----:B------:R-:W-:Y:S01]  /*09d0*/  VIADDMNMX R27, R6, R9, R8, PT ;  /* 0x00000009061b7246 */ /* 0x000fe20003800108 */
[----:B------:R-:W-:Y:S01]  /*09e0*/  LDS R13, [R3+-0x380] ;  /* 0xfffc8000030d7984 */ /* 0x000fe20000000800 */
[-C--:B--2---:R-:W-:Y:S02]  /*09f0*/  VIADDMNMX R9, R7, R10.reuse, R4, PT ;  /* 0x0000000a07097246 */ /* 0x084fe40003800104 */
[----:B---3--:R-:W-:Y:S01]  /*0a00*/  VIADDMNMX R10, R5, R10, R27, PT ;  /* 0x0000000a050a7246 */ /* 0x008fe2000380011b */
[----:B------:R-:W0:Y:S01]  /*0a10*/  LDS R8, [R3+-0x480] ;  /* 0xfffb800003087984 */ /* 0x000e220000000800 */
[----:B------:R-:W-:-:S02]  /*0a20*/  VIADDMNMX R26, R7, R14, R26, PT ;  /* 0x0000000e071a7246 */ /* 0x000fc4000380011a */
[----:B------:R-:W-:Y:S02]  /*0a30*/  VIADDMNMX R27, R14, R5, R21, PT ;  /* 0x000000050e1b7246 */ /* 0x000fe40003800115 */
[----:B------:R-:W-:Y:S01]  /*0a40*/  LDS R21, [R3+-0x400] ;  /* 0xfffc000003157984 */ /* 0x000fe20000000800 */
[C---:B----4-:R-:W-:Y:S02]  /*0a50*/  VIADDMNMX R14, R12.reuse, R11, R9, PT ;  /* 0x0000000b0c0e7246 */ /* 0x050fe40003800109 */
[----:B------:R-:W-:Y:S01]  /*0a60*/  VIADDMNMX R12, R12, R15, R26, PT ;  /* 0x0000000f0c0c7246 */ /* 0x000fe2000380011a */
[----:B------:R-:W1:Y:S01]  /*0a70*/  LDS.128 R4, [R0+-0x1fd0] ;  /* 0xffe0300000047984 */ /* 0x000e620000000c00 */
[----:B0-----:R-:W-:Y:S02]  /*0a80*/  VIADDMNMX R26, R8, R11, R10, PT ;  /* 0x0000000b081a7246 */ /* 0x001fe4000380010a */
[----:B------:R-:W-:Y:S02]  /*0a90*/  VIADDMNMX R15, R15, R8, R27, PT ;  /* 0x000000080f0f7246 */ /* 0x000fe4000380011b */
[----:B------:R-:W0:Y:S04]  /*0aa0*/  LDS.128 R8, [R0+0x30] ;  /* 0x0000300000087984 */ /* 0x000e280000000c00 */
[----:B------:R-:W-:Y:S01]  /*0ab0*/  LDS R27, [R3+-0x200] ;  /* 0xfffe0000031b7984 */ /* 0x000fe20000000800 */
[----:B-1----:R-:W-:-:S02]  /*0ac0*/  VIADDMNMX R14, R21, R4, R14, PT ;  /* 0x00000004150e7246 */ /* 0x002fc4000380010e */
[----:B------:R-:W-:Y:S02]  /*0ad0*/  VIADDMNMX R4, R13, R4, R26, PT ;  /* 0x000000040d047246 */ /* 0x000fe4000380011a */
[----:B------:R-:W1:Y:S01]  /*0ae0*/  LDS R26, [R3+-0x300] ;  /* 0xfffd0000031a7984 */ /* 0x000e620000000800 */
[----:B0-----:R-:W-:-:S03]  /*0af0*/  VIADDMNMX R21, R21, R8, R12, PT ;  /* 0x0000000815157246 */ /* 0x001fc6000380010c */
[----:B------:R-:W0:Y:S01]  /*0b00*/  LDS R12, [R3+-0x280] ;  /* 0xfffd8000030c7984 */ /* 0x000e220000000800 */
[----:B------:R-:W-:Y:S02]  /*0b10*/  VIADDMNMX R15, R8, R13, R15, PT ;  /* 0x0000000d080f7246 */ /* 0x000fe4000380010f */
[C---:B-1----:R-:W-:Y:S02]  /*0b20*/  VIADDMNMX R13, R26.reuse, R5, R14, PT ;  /* 0x000000051a0d7246 */ /* 0x042fe4000380010e */
[----:B------:R-:W-:Y:S01]  /*0b30*/  VIADDMNMX R26, R26, R9, R21, PT ;  /* 0x000000091a1a7246 */ /* 0x000fe20003800115 */
[----:B------:R-:W1:Y:S01]  /*0b40*/  LDS R14, [R3+-0x100] ;  /* 0xffff0000030e7984 */ /* 0x000e620000000800 */
[C---:B------:R-:W-:Y:S02]  /*0b50*/  VIADDMNMX R8, R27.reuse, R6, R13, PT ;  /* 0x000000061b087246 */ /* 0x040fe4000380010d */
[----:B------:R-:W-:Y:S01]  /*0b60*/  VIADDMNMX R26, R27, R10, R26, PT ;  /* 0x0000000a1b1a7246 */ /* 0x000fe2000380011a */
[----:B------:R-:W2:Y:S04]  /*0b70*/  LDS R21, [R3+-0x180] ;  /* 0xfffe800003157984 */ /* 0x000ea80000000800 */
[----:B------:R-:W-:Y:S01]  /*0b80*/  LDS R27, [R3] ;  /* 0x00000000031b7984 */ /* 0x000fe20000000800 */
[----:B0-----:R-:W-:-:S03]  /*0b90*/  VIADDMNMX R5, R12, R5, R4, PT ;  /* 0x000000050c057246 */ /* 0x001fc60003800104 */
[----:B------:R-:W0:Y:S01]  /*0ba0*/  LDS R4, [R3+-0x80] ;  /* 0xffff800003047984 */ /* 0x000e220000000800 */
[----:B------:R-:W-:-:S03]  /*0bb0*/  VIADDMNMX R15, R9, R12, R15, PT ;  /* 0x0000000c090f7246 */ /* 0x000fc6000380010f */
[----:B------:R-:W-:Y:S01]  /*0bc0*/  LDS R9, [R3+0x80] ;  /* 0x0000800003097984 */ /* 0x000fe20000000800 */
[----:B-1----:R-:W-:Y:S02]  /*0bd0*/  VIADDMNMX R8, R14, R7, R8, PT ;  /* 0x000000070e087246 */ /* 0x002fe40003800108 */
[----:B--2---:R-:W-:Y:S02]  /*0be0*/  VIADDMNMX R6, R21, R6, R5, PT ;  /* 0x0000000615067246 */ /* 0x004fe40003800105 */
[----:B------:R-:W-:Y:S02]  /*0bf0*/  VIADDMNMX R5, R10, R21, R15, PT ;  /* 0x000000150a057246 */ /* 0x000fe4000380010f */
[----:B------:R-:W-:Y:S02]  /*0c00*/  VIADDMNMX R21, R14, R11, R26, PT ;  /* 0x0000000b0e157246 */ /* 0x000fe4000380011a */
[----:B------:R-:W1:Y:S04]  /*0c10*/  LDS.128 R12, [R0+-0x1fc0] ;  /* 0xffe04000000c7984 */ /* 0x000e680000000c00 */
[----:B------:R-:W-:Y:S01]  /*0c20*/  LDS R26, [R3+0x100] ;  /* 0x00010000031a7984 */ /* 0x000fe20000000800 */
[----:B0-----:R-:W-:-:S02]  /*0c30*/  VIADDMNMX R10, R4, R7, R6, PT ;  /* 0x00000007040a7246 */ /* 0x001fc40003800106 */
[----:B------:R-:W-:Y:S02]  /*0c40*/  VIADDMNMX R11, R11, R4, R5, PT ;  /* 0x000000040b0b7246 */ /* 0x000fe40003800105 */
[----:B------:R-:W0:Y:S01]  /*0c50*/  LDS.128 R4, [R0+0x40] ;  /* 0x0000400000047984 */ /* 0x000e220000000c00 */
[-C--:B-1----:R-:W-:Y:S02]  /*0c60*/  VIADDMNMX R8, R27, R12.reuse, R8, PT ;  /* 0x0000000c1b087246 */ /* 0x082fe40003800108 */
[----:B------:R-:W-:Y:S02]  /*0c70*/  VIADDMNMX R12, R9, R12, R10, PT ;  /* 0x0000000c090c7246 */ /* 0x000fe4000380010a */
[----:B------:R-:W1:Y:S01]  /*0c80*/  LDS R10, [R3+0x180] ;  /* 0x00018000030a7984 */ /* 0x000e620000000800 */
[----:B0-----:R-:W-:Y:S02]  /*0c90*/  VIADDMNMX R21, R27, R4, R21, PT ;  /* 0x000000041b157246 */ /* 0x001fe40003800115 */
[----:B------:R-:W-:Y:S01]  /*0ca0*/  VIADDMNMX R11, R4, R9, R11, PT ;  /* 0x00000009040b7246 */ /* 0x000fe2000380010b */
[----:B------:R-:W0:Y:S01]  /*0cb0*/  LDS R27, [R3+0x200] ;  /* 0x00020000031b7984 */ /* 0x000e220000000800 */
[----:B------:R-:W-:-:S02]  /*0cc0*/  VIADDMNMX R9, R26, R13, R8, PT ;  /* 0x0000000d1a097246 */ /* 0x000fc40003800108 */
[----:B------:R-:W-:Y:S01]  /*0cd0*/  VIADDMNMX R26, R26, R5, R21, PT ;  /* 0x000000051a1a7246 */ /* 0x000fe20003800115 */
[----:B------:R-:W2:Y:S04]  /*0ce0*/  LDS R8, [R3+0x300] ;  /* 0x0003000003087984 */ /* 0x000ea80000000800 */
[----:B------:R-:W3:Y:S04]  /*0cf0*/  LDS R21, [R3+0x280] ;  /* 0x0002800003157984 */ /* 0x000ee80000000800 */
[----:B------:R-:W4:Y:S01]  /*0d00*/  LDS R4, [R3+0x380] ;  /* 0x0003800003047984 */ /* 0x000f220000000800 */
[----:B-1----:R-:W-:-:S02]  /*0d10*/  VIADDMNMX R11, R5, R10, R11, PT ;  /* 0x0000000a050b7246 */ /* 0x002fc4000380010b */
[----:B------:R-:W-:Y:S02]  /*0d20*/  VIADDMNMX R12, R10, R13, R12, PT ;  /* 0x0000000d0a0c7246 */ /* 0x000fe4000380010c */
[C---:B0-----:R-:W-:Y:S02]  /*0d30*/  VIADDMNMX R9, R27.reuse, R14, R9, PT ;  /* 0x0000000e1b097246 */ /* 0x041fe40003800109 */
[----:B------:R-:W-:Y:S02]  /*0d40*/  VIADDMNMX R5, R27, R6, R26, PT ;  /* 0x000000061b057246 */ /* 0x000fe4000380011a */
[C---:B--2---:R-:W-:Y:S01]  /*0d50*/  VIADDMNMX R27, R8.reuse, R15, R9, PT ;  /* 0x0000000f081b7246 */ /* 0x044fe20003800109 */
[----:B------:R-:W-:Y:S01]  /*0d60*/  LDS R26, [R3+0x400] ;  /* 0x00040000031a7984 */ /* 0x000fe20000000800 */
[----:B------:R-:W-:Y:S02]  /*0d70*/  VIADDMNMX R5, R8, R7, R5, PT ;  /* 0x0000000708057246 */ /* 0x000fe40003800105 */
[----:B---3--:R-:W-:-:S02]  /*0d80*/  VIADDMNMX R11, R6, R21, R11, PT ;  /* 0x00000015060b7246 */ /* 0x008fc4000380010b */
[----:B------:R-:W-:Y:S02]  /*0d90*/  VIADDMNMX R12, R21, R14, R12, PT ;  /* 0x0000000e150c7246 */ /* 0x000fe4000380010c */
[----:B----4-:R-:W-:Y:S01]  /*0da0*/  VIADDMNMX R7, R7, R4, R11, PT ;  /* 0x0000000407077246 */ /* 0x010fe2000380010b */
[----:B------:R-:W-:Y:S01]  /*0db0*/  LDS R21, [R3+0x480] ;  /* 0x0004800003157984 */ /* 0x000fe20000000800 */
[----:B------:R-:W-:-:S03]  /*0dc0*/  VIADDMNMX R6, R4, R15, R12, PT ;  /* 0x0000000f04067246 */ /* 0x000fc6000380010c */
[----:B------:R-:W0:Y:S04]  /*0dd0*/  LDS.128 R8, [R0+-0x1fb0] ;  /* 0xffe0500000087984 */ /* 0x000e280000000c00 */
[----:B------:R-:W1:Y:S01]  /*0de0*/  LDS.128 R12, [R0+0x50] ;  /* 0x00005000000c7984 */ /* 0x000e620000000c00 */
[CC--:B0-----:R-:W-:Y:S02]  /*0df0*/  VIADDMNMX R4, R26.reuse, R8.reuse, R27, PT ;  /* 0x000000081a047246 */ /* 0x0c1fe4000380011b */
[----:B------:R-:W-:Y:S02]  /*0e00*/  VIADDMNMX R8, R21, R8, R6, PT ;  /* 0x0000000815087246 */ /* 0x000fe40003800106 */
[----:B-1----:R-:W-:Y:S01]  /*0e10*/  VIADDMNMX R27, R26, R12, R5, PT ;  /* 0x0000000c1a1b7246 */ /* 0x002fe20003800105 */
[----:B------:R-:W0:Y:S01]  /*0e20*/  LDS R6, [R3+0x580] ;  /* 0x0005800003067984 */ /* 0x000e220000000800 */
[----:B------:R-:W-:-:S03]  /*0e30*/  VIADDMNMX R21, R12, R21, R7, PT ;  /* 0x000000150c157246 */ /* 0x000fc60003800107 */
[----:B------:R-:W1:Y:S04]  /*0e40*/  LDS R26, [R3+0x500] ;  /* 0x00050000031a7984 */ /* 0x000e680000000800 */
[----:B------:R-:W2:Y:S04]  /*0e50*/  LDS R7, [R3+0x600] ;  /* 0x0006000003077984 */ /* 0x000ea80000000800 */
[----:B------:R-:W3:Y:S04]  /*0e60*/  LDS R5, [R3+0x680] ;  /* 0x0006800003057984 */ /* 0x000ee80000000800 */
[----:B------:R-:W4:Y:S01]  /*0e70*/  LDS R12, [R3+0x700] ;  /* 0x00070000030c7984 */ /* 0x000f220000000800 */
[----:B0-----:R-:W-:-:S02]  /*0e80*/  VIADDMNMX R21, R13, R6, R21, PT ;  /* 0x000000060d157246 */ /* 0x001fc40003800115 */
[C---:B-1----:R-:W-:Y:S02]  /*0e90*/  VIADDMNMX R4, R26.reuse, R9, R4, PT ;  /* 0x000000091a047246 */ /* 0x042fe40003800104 */
[----:B------:R-:W-:Y:S02]  /*0ea0*/  VIADDMNMX R26, R26, R13, R27, PT ;  /* 0x0000000d1a1a7246 */ /* 0x000fe4000380011b */
[----:B------:R-:W-:Y:S01]  /*0eb0*/  VIADDMNMX R27, R6, R9, R8, PT ;  /* 0x00000009061b7246 */ /* 0x000fe20003800108 */
[----:B------:R-:W-:Y:S01]  /*0ec0*/  LDS R13, [R3+0x880] ;  /* 0x00088000030d7984 */ /* 0x000fe20000000800 */
[-C--:B--2---:R-:W-:Y:S02]  /*0ed0*/  VIADDMNMX R9, R7, R10.reuse, R4, PT ;  /* 0x0000000a07097246 */ /* 0x084fe40003800104 */
[----:B---3--:R-:W-:Y:S01]  /*0ee0*/  VIADDMNMX R10, R5, R10, R27, PT ;  /* 0x0000000a050a7246 */ /* 0x008fe2000380011b */
[----:B------:R-:W0:Y:S01]  /*0ef0*/  LDS R8, [R3+0x780] ;  /* 0x0007800003087984 */ /* 0x000e220000000800 */
[----:B------:R-:W-:-:S02]  /*0f00*/  VIADDMNMX R26, R7, R14, R26, PT ;  /* 0x0000000e071a7246 */ /* 0x000fc4000380011a */
[----:B------:R-:W-:Y:S02]  /*0f10*/  VIADDMNMX R27, R14, R5, R21, PT ;  /* 0x000000050e1b7246 */ /* 0x000fe40003800115 */
[----:B------:R-:W-:Y:S01]  /*0f20*/  LDS R21, [R3+0x800] ;  /* 0x0008000003157984 */ /* 0x000fe20000000800 */
[C---:B----4-:R-:W-:Y:S02]  /*0f30*/  VIADDMNMX R14, R12.reuse, R11, R9, PT ;  /* 0x0000000b0c0e7246 */ /* 0x050fe40003800109 */
[----:B------:R-:W-:Y:S01]  /*0f40*/  VIADDMNMX R12, R12, R15, R26, PT ;  /* 0x0000000f0c0c7246 */ /* 0x000fe2000380011a */
[----:B------:R-:W1:Y:S01]  /*0f50*/  LDS.128 R4, [R0+-0x1fa0] ;  /* 0xffe0600000047984 */ /* 0x000e620000000c00 */
[----:B0-----:R-:W-:Y:S02]  /*0f60*/  VIADDMNMX R26, R8, R11, R10, PT ;  /* 0x0000000b081a7246 */ /* 0x001fe4000380010a */
[----:B------:R-:W-:Y:S02]  /*0f70*/  VIADDMNMX R15, R15, R8, R27, PT ;  /* 0x000000080f0f7246 */ /* 0x000fe4000380011b */
[----:B------:R-:W0:Y:S04]  /*0f80*/  LDS.128 R8, [R0+0x60] ;  /* 0x0000600000087984 */ /* 0x000e280000000c00 */
[----:B------:R-:W-:Y:S01]  /*0f90*/  LDS R27, [R3+0xa00] ;  /* 0x000a0000031b7984 */ /* 0x000fe20000000800 */
[----:B-1----:R-:W-:-:S02]  /*0fa0*/  VIADDMNMX R14, R21, R4, R14, PT ;  /* 0x00000004150e7246 */ /* 0x002fc4000380010e */
[----:B------:R-:W-:Y:S02]  /*0fb0*/  VIADDMNMX R4, R13, R4, R26, PT ;  /* 0x000000040d047246 */ /* 0x000fe4000380011a */
[----:B------:R-:W1:Y:S01]  /*0fc0*/  LDS R26, [R3+0x900] ;  /* 0x00090000031a7984 */ /* 0x000e620000000800 */
[----:B0-----:R-:W-:-:S03]  /*0fd0*/  VIADDMNMX R21, R21, R8, R12, PT ;  /* 0x0000000815157246 */ /* 0x001fc6000380010c */
[----:B------:R-:W0:Y:S01]  /*0fe0*/  LDS R12, [R3+0x980] ;  /* 0x00098000030c7984 */ /* 0x000e220000000800 */
[----:B------:R-:W-:Y:S02]  /*0ff0*/  VIADDMNMX R15, R8, R13, R15, PT ;  /* 0x0000000d080f7246 */ /* 0x000fe4000380010f */
[C---:B-1----:R-:W-:Y:S02]  /*1000*/  VIADDMNMX R13, R26.reuse, R5, R14, PT ;  /* 0x000000051a0d7246 */ /* 0x042fe4000380010e */
[----:B------:R-:W-:Y:S01]  /*1010*/  VIADDMNMX R26, R26, R9, R21, PT ;  /* 0x000000091a1a7246 */ /* 0x000fe20003800115 */
[----:B------:R-:W1:Y:S01]  /*1020*/  LDS R14, [R3+0xb00] ;  /* 0x000b0000030e7984 */ /* 0x000e620000000800 */
[C---:B------:R-:W-:Y:S02]  /*1030*/  VIADDMNMX R8, R27.reuse, R6, R13, PT ;  /* 0x000000061b087246 */ /* 0x040fe4000380010d */
[----:B------:R-:W-:Y:S01]  /*1040*/  VIADDMNMX R26, R27, R10, R26, PT ;  /* 0x0000000a1b1a7246 */ /* 0x000fe2000380011a */
[----:B------:R-:W2:Y:S04]  /*1050*/  LDS R21, [R3+0xa80] ;  /* 0x000a800003157984 */ /* 0x000ea80000000800 */
[----:B------:R-:W-:Y:S01]  /*1060*/  LDS R27, [R3+0xc00] ;  /* 0x000c0000031b7984 */ /* 0x000fe20000000800 */
[----:B0-----:R-:W-:-:S03]  /*1070*/  VIADDMNMX R5, R12, R5, R4, PT ;  /* 0x000000050c057246 */ /* 0x001fc60003800104 */
[----:B------:R-:W0:Y:S01]  /*1080*/  LDS R4, [R3+0xb80] ;  /* 0x000b800003047984 */ /* 0x000e220000000800 */
        /* <DEDUP_REMOVED lines=10> */
[----:B------:R0:W2:Y:S02]  /*1130*/  LDS.128 R4, [R0+0x70] ;  /* 0x0000700000047984 */ /* 0x0000a40000000c00 */
[----:B0-----:R-:W-:Y:S01]  /*1140*/  VIADD R0, R0, 0x80 ;  /* 0x0000008000007836 */ /* 0x001fe20000000000 */
[-C--:B-1----:R-:W-:Y:S02]  /*1150*/  VIADDMNMX R8, R27, R12.reuse, R8, PT ;  /* 0x0000000c1b087246 */ /* 0x082fe40003800108 */
[----:B------:R-:W-:Y:S02]  /*1160*/  VIADDMNMX R12, R9, R12, R10, PT ;  /* 0x0000000c090c7246 */ /* 0x000fe4000380010a */
[----:B------:R-:W0:Y:S01]  /*1170*/  LDS R10, [R3+0xd80] ;  /* 0x000d8000030a7984 */ /* 0x000e220000000800 */
[----:B--2---:R-:W-:-:S02]  /*1180*/  VIADDMNMX R21, R27, R4, R21, PT ;  /* 0x000000041b157246 */ /* 0x004fc40003800115 */
[----:B------:R-:W-:Y:S01]  /*1190*/  VIADDMNMX R11, R4, R9, R11, PT ;  /* 0x00000009040b7246 */ /* 0x000fe2000380010b */
[----:B------:R-:W1:Y:S01]  /*11a0*/  LDS R27, [R3+0xe00] ;  /* 0x000e0000031b7984 */ /* 0x000e620000000800 */
[C---:B------:R-:W-:Y:S02]  /*11b0*/  VIADDMNMX R9, R26.reuse, R13, R8, PT ;  /* 0x0000000d1a097246 */ /* 0x040fe40003800108 */
[----:B------:R-:W-:Y:S01]  /*11c0*/  VIADDMNMX R26, R26, R5, R21, PT ;  /* 0x000000051a1a7246 */ /* 0x000fe20003800115 */
[----:B------:R-:W2:Y:S04]  /*11d0*/  LDS R8, [R3+0xf00] ;  /* 0x000f000003087984 */ /* 0x000ea80000000800 */
[----:B------:R-:W3:Y:S04]  /*11e0*/  LDS R21, [R3+0xe80] ;  /* 0x000e800003157984 */ /* 0x000ee80000000800 */
[----:B------:R4:W5:Y:S01]  /*11f0*/  LDS R4, [R3+0xf80] ;  /* 0x000f800003047984 */ /* 0x0009620000000800 */
[----:B0-----:R-:W-:-:S02]  /*1200*/  VIADDMNMX R12, R10, R13, R12, PT ;  /* 0x0000000d0a0c7246 */ /* 0x001fc4000380010c */
[----:B------:R-:W-:Y:S01]  /*1210*/  VIADDMNMX R11, R5, R10, R11, PT ;  /* 0x0000000a050b7246 */ /* 0x000fe2000380010b */
[----:B----4-:R-:W-:Y:S01]  /*1220*/  VIADD R3, R3, 0x2000 ;  /* 0x0000200003037836 */ /* 0x010fe20000000000 */
[C---:B-1----:R-:W-:Y:S02]  /*1230*/  VIADDMNMX R9, R27.reuse, R14, R9, PT ;  /* 0x0000000e1b097246 */ /* 0x042fe40003800109 */
[----:B------:R-:W-:-:S04]  /*1240*/  VIADDMNMX R26, R27, R6, R26, PT ;  /* 0x000000061b1a7246 */ /* 0x000fc8000380011a */
[----:B--2---:R-:W-:Y:S02]  /*1250*/  VIADDMNMX R13, R8, R7, R26, PT ;  /* 0x00000007080d7246 */ /* 0x004fe4000380011a */
[----:B---3--:R-:W-:Y:S02]  /*1260*/  VIADDMNMX R12, R21, R14, R12, PT ;  /* 0x0000000e150c7246 */ /* 0x008fe4000380010c */
[----:B------:R-:W-:Y:S02]  /*1270*/  VIADDMNMX R11, R6, R21, R11, PT ;  /* 0x00000015060b7246 */ /* 0x000fe4000380010b */
[-C--:B------:R-:W-:Y:S02]  /*1280*/  VIADDMNMX R21, R8, R15.reuse, R9, PT ;  /* 0x0000000f08157246 */ /* 0x080fe40003800109 */
[----:B-----5:R-:W-:Y:S02]  /*1290*/  VIADDMNMX R29, R4, R15, R12, PT ;  /* 0x0000000f041d7246 */ /* 0x020fe4000380010c */
[----:B------:R-:W-:Y:S01]  /*12a0*/  VIADDMNMX R15, R7, R4, R11, PT ;  /* 0x00000004070f7246 */ /* 0x000fe2000380010b */
[----:B------:R-:W-:Y:S06]  /*12b0*/  BRA.U UP1, `(.L_x_2) ;  /* 0xfffffff101ac7547 */ /* 0x000fec000b83ffff */
.L_x_1:
[----:B------:R-:W-:Y:S05]  /*12c0*/  BRA.U !UP0, `(.L_x_3) ;  /* 0x0000000108487547 */ /* 0x000fea000b800000 */
[C---:B------:R-:W-:Y:S01]  /*12d0*/  IMAD R19, R2.reuse, 0x100, R19 ;  /* 0x0000010002137824 */ /* 0x040fe200078e0213 */
[----:B------:R-:W-:Y:S01]  /*12e0*/  UIADD3 UR4, UPT, UPT, -UR4, URZ, URZ ;  /* 0x000000ff04047290 */ /* 0x000fe2000fffe1ff */
[----:B------:R-:W-:-:S03]  /*12f0*/  IMAD R2, R2, 0x4, R20 ;  /* 0x0000000402027824 */ /* 0x000fc600078e0214 */
[----:B------:R-:W-:Y:S02]  /*1300*/  IADD3 R16, PT, PT, R19, 0x80, R16 ;  /* 0x0000008013107810 */ /* 0x000fe40007ffe010 */
[----:B------:R-:W-:-:S07]  /*1310*/  IADD3 R2, PT, PT, R2, 0x2000, R17 ;  /* 0x0000200002027810 */ /* 0x000fce0007ffe011 */
.L_x_4:
[----:B0-----:R-:W-:Y:S01]  /*1320*/  LDS R0, [R2+-0x2000] ;  /* 0xffe0000002007984 */ /* 0x001fe20000000800 */
[----:B------:R-:W-:-:S03]  /*1330*/  UIADD3 UR4, UPT, UPT, UR4, 0x1, URZ ;  /* 0x0000000104047890 */ /* 0x000fc6000fffe0ff */
[----:B------:R-:W1:Y:S01]  /*1340*/  LDS R4, [R16+-0x80] ;  /* 0xffff800010047984 */ /* 0x000e620000000800 */
[----:B------:R-:W-:-:S03]  /*1350*/  UISETP.NE.AND UP0, UPT, UR4, URZ, UPT ;  /* 0x000000ff0400728c */ /* 0x000fc6000bf05270 */
[----:B------:R0:W2:Y:S04]  /*1360*/  LDS R6, [R2] ;  /* 0x0000000002067984 */ /* 0x0000a80000000800 */
[----:B------:R5:W3:Y:S01]  /*1370*/  LDS R3, [R16] ;  /* 0x0000000010037984 */ /* 0x000ae20000000800 */
[----:B0-----:R-:W-:Y:S02]  /*1380*/  VIADD R2, R2, 0x4 ;  /* 0x0000000402027836 */ /* 0x001fe40000000000 */
[----:B-----5:R-:W-:Y:S01]  /*1390*/  VIADD R16, R16, 0x100 ;  /* 0x0000010010107836 */ /* 0x020fe20000000000 */
[C---:B-1----:R-:W-:Y:S02]  /*13a0*/  VIADDMNMX R21, R4.reuse, R0, R21, PT ;  /* 0x0000000004157246 */ /* 0x042fe40003800115 */
[----:B--2---:R-:W-:-:S02]  /*13b0*/  VIADDMNMX R13, R4, R6, R13, PT ;  /* 0x00000006040d7246 */ /* 0x004fc4000380010d */
[----:B---3--:R-:W-:Y:S02]  /*13c0*/  VIADDMNMX R29, R3, R0, R29, PT ;  /* 0x00000000031d7246 */ /* 0x008fe4000380011d */
[----:B----4-:R-:W-:Y:S01]  /*13d0*/  VIADDMNMX R15, R6, R3, R15, PT ;  /* 0x00000003060f7246 */ /* 0x010fe2000380010f */
[----:B------:R-:W-:Y:S06]  /*13e0*/  BRA.U UP0, `(.L_x_4) ;  /* 0xfffffffd00cc7547 */ /* 0x000fec000b83ffff */
.L_x_3:
[----:B-1----:R1:W-:Y:S04]  /*13f0*/  STS [R18], R21 ;  /* 0x0000001512007388 */ /* 0x0023e80000000800 */
[----:B--2---:R1:W-:Y:S04]  /*1400*/  STS [R18+0x2000], R13 ;  /* 0x0020000d12007388 */ /* 0x0043e80000000800 */
[----:B---3--:R1:W-:Y:S04]  /*1410*/  STS [R18+0x80], R29 ;  /* 0x0000801d12007388 */ /* 0x0083e80000000800 */
[----:B----4-:R1:W-:Y:S02]  /*1420*/  STS [R18+0x2080], R15 ;  /* 0x0020800f12007388 */ /* 0x0103e40000000800 */
.L_x_0:
[----:B-1----:R-:W-:Y:S04]  /*1430*/  STG.E desc[UR8][R24.64], R21 ;  /* 0x0000001518007986 */ /* 0x002fe8000c101908 */
[----:B--2---:R-:W-:Y:S04]  /*1440*/  STG.E desc[UR8][R22.64], R13 ;  /* 0x0000000d16007986 */ /* 0x004fe8000c101908 */
[----:B---3--:R-:W-:Y:S04]  /*1450*/  STG.E desc[UR8][R24.64+0x80], R29 ;  /* 0x0000801d18007986 */ /* 0x008fe8000c101908 */
[----:B----4-:R-:W-:Y:S01]  /*1460*/  STG.E desc[UR8][R22.64+0x80], R15 ;  /* 0x0000800f16007986 */ /* 0x010fe2000c101908 */
[----:B------:R-:W-:Y:S05]  /*1470*/  EXIT ;  /* 0x000000000000794d */ /* 0x000fea0003800000 */
.L_x_5:
[----:B------:R-:W-:-:S00]  /*1480*/  BRA `(.L_x_5) ;  /* 0xfffffffc00fc7947 */ /* 0x000fc0000383ffff */
[----:B------:R-:W-:-:S00]  /*1490*/  NOP ;  /* 0x0000000000007918 */ /* 0x000fc00000000000 */
        /* <DEDUP_REMOVED lines=14> */
.L_x_22:


//--------------------- .text._Z4cal2Piiii        --------------------------
	.section	.text._Z4cal2Piiii,"ax",@progbits
	.align	128
        .global         _Z4cal2Piiii
        .type           _Z4cal2Piiii,@function
        .size           _Z4cal2Piiii,(.L_x_23 - _Z4cal2Piiii)
        .other          _Z4cal2Piiii,@"STO_CUDA_ENTRY STV_DEFAULT"
_Z4cal2Piiii:
.text._Z4cal2Piiii:
[----:B------:R-:W-:Y:S01]  /*0000*/  LDC R1, c[0x0][0x37c] ;  /* 0x0000df00ff017b82 */ /* 0x000fe20000000800 */
[----:B------:R-:W0:Y:S07]  /*0010*/  S2R R0, SR_CTAID.X ;  /* 0x0000000000007919 */ /* 0x000e2e0000002500 */
[----:B------:R-:W0:Y:S02]  /*0020*/  LDC R3, c[0x0][0x38c] ;  /* 0x0000e300ff037b82 */ /* 0x000e240000000800 */
[----:B0-----:R-:W-:-:S13]  /*0030*/  ISETP.NE.AND P0, PT, R0, R3, PT ;  /* 0x000000030000720c */ /* 0x001fda0003f05270 */
[----:B------:R-:W-:Y:S05]  /*0040*/  @!P0 EXIT ;  /* 0x000000000000894d */ /* 0x000fea0003800000 */
[----:B------:R-:W0:Y:S01]  /*0050*/  S2R R24, SR_CTAID.Y ;  /* 0x0000000000187919 */ /* 0x000e220000002600 */
[----:B------:R-:W1:Y:S01]  /*0060*/  LDC R8, c[0x0][0x388] ;  /* 0x0000e200ff087b82 */ /* 0x000e620000000800 */
[----:B------:R-:W-:Y:S01]  /*0070*/  IMAD.SHL.U32 R12, R3, 0x40, RZ ;  /* 0x00000040030c7824 */ /* 0x000fe200078e00ff */
[----:B------:R-:W2:Y:S01]  /*0080*/  LDCU.64 UR8, c[0x0][0x358] ;  /* 0x00006b00ff0877ac */ /* 0x000ea20008000a00 */
[----:B------:R-:W3:Y:S01]  /*0090*/  S2R R14, SR_TID.X ;  /* 0x00000000000e7919 */ /* 0x000ee20000002100 */
[----:B------:R-:W3:Y:S04]  /*00a0*/  S2R R17, SR_TID.Y ;  /* 0x0000000000117919 */ /* 0x000ee80000002200 */
[----:B------:R-:W4:Y:S01]  /*00b0*/  LDC.64 R10, c[0x0][0x380] ;  /* 0x0000e000ff0a7b82 */ /* 0x000f220000000a00 */
[----:B0-----:R-:W-:Y:S01]  /*00c0*/  ISETP.NE.AND P0, PT, R24, RZ, PT ;  /* 0x000000ff1800720c */ /* 0x001fe20003f05270 */
[----:B-1----:R-:W-:-:S12]  /*00d0*/  IMAD R6, R12, R8, R12 ;  /* 0x000000080c067224 */ /* 0x002fd800078e020c */
[----:B------:R-:W-:Y:S02]  /*00e0*/  @!P0 IMAD.SHL.U32 R3, R0, 0x40, RZ ;  /* 0x0000004000038824 */ /* 0x000fe400078e00ff */
[CCC-:B---3--:R-:W-:Y:S02]  /*00f0*/  @!P0 IMAD R13, R17.reuse, R8.reuse, R14.reuse ;  /* 0x00000008110d8224 */ /* 0x1c8fe400078e020e */
[-C--:B------:R-:W-:Y:S02]  /*0100*/  @!P0 IMAD R2, R12, R8.reuse, R3 ;  /* 0x000000080c028224 */ /* 0x080fe400078e0203 */
[-C--:B------:R-:W-:Y:S02]  /*0110*/  @P0 IMAD R3, R0, R8.reuse, RZ ;  /* 0x0000000800030224 */ /* 0x080fe400078e02ff */
[----:B------:R-:W-:Y:S02]  /*0120*/  @!P0 IMAD.IADD R5, R2, 0x1, R13 ;  /* 0x0000000102058824 */ /* 0x000fe400078e020d */
[----:B------:R-:W-:-:S02]  /*0130*/  @P0 IMAD R13, R17, R8, R14 ;  /* 0x00000008110d0224 */ /* 0x000fc400078e020e */
[----:B------:R-:W-:Y:S02]  /*0140*/  @P0 IMAD R2, R3, 0x40, R12 ;  /* 0x0000004003020824 */ /* 0x000fe400078e020c */
[----:B------:R-:W-:Y:S02]  /*0150*/  @!P0 IMAD R9, R8, 0x20, R5 ;  /* 0x0000002008098824 */ /* 0x000fe400078e0205 */
[----:B------:R-:W-:Y:S02]  /*0160*/  @P0 IMAD.IADD R3, R13, 0x1, R2 ;  /* 0x000000010d030824 */ /* 0x000fe400078e0202 */
[----:B----4-:R-:W-:-:S04]  /*0170*/  @!P0 IMAD.WIDE R4, R5, 0x4, R10 ;  /* 0x0000000405048825 */ /* 0x010fc800078e020a */
[----:B------:R-:W-:Y:S01]  /*0180*/  @!P0 IMAD.WIDE R22, R9, 0x4, R10 ;  /* 0x0000000409168825 */ /* 0x000fe200078e020a */
[----:B--2---:R-:W2:Y:S03]  /*0190*/  @!P0 LDG.E R15, desc[UR8][R4.64] ;  /* 0x00000008040f8981 */ /* 0x004ea6000c1e1900 */
[C---:B------:R-:W-:Y:S01]  /*01a0*/  IMAD R18, R8.reuse, 0x20, R13 ;  /* 0x0000002008127824 */ /* 0x040fe200078e020d */
[----:B------:R0:W3:Y:S01]  /*01b0*/  @!P0 LDG.E R16, desc[UR8][R4.64+0x80] ;  /* 0x0000800804108981 */ /* 0x0000e2000c1e1900 */
[----:B------:R-:W-:Y:S02]  /*01c0*/  IMAD.IADD R7, R13, 0x1, R6 ;  /* 0x000000010d077824 */ /* 0x000fe400078e0206 */
[----:B------:R-:W-:Y:S01]  /*01d0*/  @P0 IMAD R9, R8, 0x20, R3 ;  /* 0x0000002008090824 */ /* 0x000fe200078e0203 */
[----:B------:R1:W4:Y:S01]  /*01e0*/  @!P0 LDG.E R19, desc[UR8][R22.64] ;  /* 0x0000000816138981 */ /* 0x000322000c1e1900 */
[----:B------:R-:W-:-:S02]  /*01f0*/  IMAD.IADD R21, R6, 0x1, R18 ;  /* 0x0000000106157824 */ /* 0x000fc400078e0212 */
[----:B------:R-:W-:-:S04]  /*0200*/  @P0 IMAD.WIDE R2, R3, 0x4, R10 ;  /* 0x0000000403020825 */ /* 0x000fc800078e020a */
[--C-:B0-----:R-:W-:Y:S01]  /*0210*/  IMAD.WIDE R4, R7, 0x4, R10.reuse ;  /* 0x0000000407047825 */ /* 0x101fe200078e020a */
[----:B------:R-:W5:Y:S03]  /*0220*/  @P0 LDG.E R20, desc[UR8][R2.64] ;  /* 0x0000000802140981 */ /* 0x000f66000c1e1900 */
[C-C-:B------:R-:W-:Y:S01]  /*0230*/  @P0 IMAD.WIDE R6, R9.reuse, 0x4, R10.reuse ;  /* 0x0000000409060825 */ /* 0x140fe200078e020a */
[----:B------:R-:W5:Y:S03]  /*0240*/  LDG.E R22, desc[UR8][R4.64] ;  /* 0x0000000804167981 */ /* 0x000f66000c1e1900 */
[--C-:B------:R-:W-:Y:S01]  /*0250*/  IMAD.WIDE R8, R9, 0x4, R10.reuse ;  /* 0x0000000409087825 */ /* 0x100fe200078e020a */
[----:B------:R-:W5:Y:S03]  /*0260*/  LDG.E R28, desc[UR8][R4.64+0x80] ;  /* 0x00008008041c7981 */ /* 0x000f66000c1e1900 */
[----:B------:R-:W-:Y:S01]  /*0270*/  IMAD.WIDE R10, R21, 0x4, R10 ;  /* 0x00000004150a7825 */ /* 0x000fe200078e020a */
[----:B------:R0:W5:Y:S04]  /*0280*/  @P0 LDG.E R6, desc[UR8][R6.64] ;  /* 0x0000000806060981 */ /* 0x000168000c1e1900 */
[----:B------:R0:W5:Y:S04]  /*0290*/  @P0 LDG.E R21, desc[UR8][R2.64+0x80] ;  /* 0x0000800802150981 */ /* 0x000168000c1e1900 */
[----:B------:R-:W5:Y:S04]  /*02a0*/  LDG.E R8, desc[UR8][R8.64+0x80] ;  /* 0x0000800808087981 */ /* 0x000f68000c1e1900 */
[----:B------:R-:W5:Y:S04]  /*02b0*/  LDG.E R26, desc[UR8][R10.64] ;  /* 0x000000080a1a7981 */ /* 0x000f68000c1e1900 */
[----:B------:R-:W5:Y:S01]  /*02c0*/  LDG.E R25, desc[UR8][R10.64+0x80] ;  /* 0x000080080a197981 */ /* 0x000f62000c1e1900 */
[----:B------:R-:W0:Y:S01]  /*02d0*/  S2R R27, SR_CgaCtaId ;  /* 0x00000000001b7919 */ /* 0x000e220000008800 */
[----:B-1----:R-:W-:Y:S01]  /*02e0*/  MOV R23, 0x400 ;  /* 0x0000040000177802 */ /* 0x002fe20000000f00 */
[----:B------:R-:W-:-:S02]  /*02f0*/  IMAD.SHL.U32 R17, R17, 0x100, RZ ;  /* 0x0000010011117824 */ /* 0x000fc400078e00ff */
[----:B------:R-:W-:Y:S02]  /*0300*/  IMAD.SHL.U32 R14, R14, 0x4, RZ ;  /* 0x000000040e0e7824 */ /* 0x000fe400078e00ff */
[----:B0-----:R-:W-:Y:S01]  /*0310*/  VIADD R7, R23, 0x4000 ;  /* 0x0000400017077836 */ /* 0x001fe20000000000 */
[----:B------:R-:W-:-:S04]  /*0320*/  LEA R2, R27, R23, 0x18 ;  /* 0x000000171b027211 */ /* 0x000fc800078ec0ff */
[----:B------:R-:W-:Y:S02]  /*0330*/  IADD3 R3, PT, PT, R14, R2, R17 ;  /* 0x000000020e037210 */ /* 0x000fe40007ffe011 */
[----:B------:R-:W-:-:S04]  /*0340*/  LEA R7, R27, R7, 0x18 ;  /* 0x000000071b077211 */ /* 0x000fc800078ec0ff */
[----:B------:R-:W-:Y:S01]  /*0350*/  IADD3 R5, PT, PT, R14, R7, R17 ;  /* 0x000000070e057210 */ /* 0x000fe20007ffe011 */
[----:B--2---:R0:W-:Y:S04]  /*0360*/  @!P0 STS [R3], R15 ;  /* 0x0000000f03008388 */ /* 0x0041e80000000800 */
[----:B---3--:R0:W-:Y:S04]  /*0370*/  @!P0 STS [R3+0x80], R16 ;  /* 0x0000801003008388 */ /* 0x0081e80000000800 */
[----:B----4-:R0:W-:Y:S04]  /*0380*/  @!P0 STS [R3+0x2000], R19 ;  /* 0x0020001303008388 */ /* 0x0101e80000000800 */
[----:B-----5:R0:W-:Y:S04]  /*0390*/  @P0 STS [R3], R20 ;  /* 0x0000001403000388 */ /* 0x0201e80000000800 */
[----:B------:R0:W-:Y:S04]  /*03a0*/  @P0 STS [R3+0x2000], R6 ;  /* 0x0020000603000388 */ /* 0x0001e80000000800 */
[----:B------:R0:W-:Y:S01]  /*03b0*/  @P0 STS [R3+0x80], R21 ;  /* 0x0000801503000388 */ /* 0x0001e20000000800 */
[----:B------:R-:W-:-:S03]  /*03c0*/  ISETP.NE.AND P0, PT, R24, RZ, PT ;  /* 0x000000ff1800720c */ /* 0x000fc60003f05270 */
[----:B------:R0:W-:Y:S04]  /*03d0*/  STS [R3+0x2080], R8 ;  /* 0x0020800803007388 */ /* 0x0001e80000000800 */
[----:B------:R0:W-:Y:S04]  /*03e0*/  STS [R5], R22 ;  /* 0x0000001605007388 */ /* 0x0001e80000000800 */
[----:B------:R0:W-:Y:S04]  /*03f0*/  STS [R5+0x80], R28 ;  /* 0x0000801c05007388 */ /* 0x0001e80000000800 */
[----:B------:R0:W-:Y:S04]  /*0400*/  STS [R5+0x2000], R26 ;  /* 0x0020001a05007388 */ /* 0x0001e80000000800 */
[----:B------:R0:W-:Y:S01]  /*0410*/  STS [R5+0x2080], R25 ;  /* 0x0020801905007388 */ /* 0x0001e20000000800 */
[----:B------:R-:W-:Y:S06]  /*0420*/  BAR.SYNC.DEFER_BLOCKING 0x0 ;  /* 0x0000000000007b1d */ /* 0x000fec0000010000 */
[----:B------:R-:W-:Y:S05]  /*0430*/  @!P0 BRA `(.L_x_6) ;  /* 0x0000002800448947 */ /* 0x000fea0003800000 */
[----:B------:R-:W1:Y:S02]  /*0440*/  LDCU UR5, c[0x0][0x390] ;  /* 0x00007200ff0577ac */ /* 0x000e640008000800 */
[----:B-1----:R-:W-:-:S09]  /*0450*/  UISETP.GE.AND UP0, UPT, UR5, 0x1, UPT ;  /* 0x000000010500788c */ /* 0x002fd2000bf06270 */
[----:B------:R-:W-:Y:S05]  /*0460*/  BRA.U !UP0, `(.L_x_7) ;  /* 0x0000005108787547 */ /* 0x000fea000b800000 */
[----:B------:R-:W-:Y:S01]  /*0470*/  UISETP.GE.U32.AND UP1, UPT, UR5, 0x20, UPT ;  /* 0x000000200500788c */ /* 0x000fe2000bf26070 */
[----:B------:R-:W-:Y:S01]  /*0480*/  IMAD.MOV.U32 R4, RZ, RZ, RZ ;  /* 0x000000ffff047224 */ /* 0x000fe200078e00ff */
[----:B------:R-:W-:-:S04]  /*0490*/  ULOP3.LUT UR4, UR5, 0x1f, URZ, 0xc0, !UPT ;  /* 0x0000001f05047892 */ /* 0x000fc8000f8ec0ff */
[----:B------:R-:W-:-:S03]  /*04a0*/  UISETP.NE.AND UP0, UPT, UR4, URZ, UPT ;  /* 0x000000ff0400728c */ /* 0x000fc6000bf05270 */
[----:B------:R-:W-:Y:S08]  /*04b0*/  BRA.U !UP1, `(.L_x_8) ;  /* 0x0000002509a87547 */ /* 0x000ff0000b800000 */
[----:B------:R-:W-:Y:S01]  /*04c0*/  ULOP3.LUT UR5, UR5, 0x7fffffe0, URZ, 0xc0, !UPT ;  /* 0x7fffffe005057892 */ /* 0x000fe2000f8ec0ff */
[----:B0-----:R-:W-:Y:S02]  /*04d0*/  IADD3 R5, PT, PT, R17, 0x2000, R2 ;  /* 0x0000200011057810 */ /* 0x001fe40007ffe002 */
[----:B------:R-:W-:Y:S01]  /*04e0*/  IADD3 R6, PT, PT, R14, 0x1000, R7 ;  /* 0x000010000e067810 */ /* 0x000fe20007ffe007 */
[----:B------:R-:W-:Y:S02]  /*04f0*/  UIADD3 UR6, UPT, UPT, -UR5, URZ, URZ ;  /* 0x000000ff05067290 */ /* 0x000fe4000fffe1ff */
[----:B------:R-:W-:-:S10]  /*0500*/  IMAD.U32 R4, RZ, RZ, UR5 ;  /* 0x00000005ff047e24 */ /* 0x000fd4000f8e00ff */
.L_x_9:
[----:B------:R-:W-:Y:S01]  /*0510*/  LDS R8, [R5+-0x2000] ;  /* 0xffe0000005087984 */ /* 0x000fe20000000800 */
[----:B------:R-:W-:-:S03]  /*0520*/  UIADD3 UR6, UPT, UPT, UR6, 0x20, URZ ;  /* 0x0000002006067890 */ /* 0x000fc6000fffe0ff */
[----:B------:R-:W-:Y:S01]  /*0530*/  LDS R9, [R6+-0x1000] ;  /* 0xfff0000006097984 */ /* 0x000fe20000000800 */
[----:B------:R-:W-:-:S03]  /*0540*/  UISETP.NE.AND UP1, UPT, UR6, URZ, UPT ;  /* 0x000000ff0600728c */ /* 0x000fc6000bf25270 */
[----:B------:R-:W0:Y:S04]  /*0550*/  LDS R10, [R3] ;  /* 0x00000000030a7984 */ /* 0x000e280000000800 */
[----:B------:R-:W-:Y:S01]  /*0560*/  LDS R11, [R3+0x2000] ;  /* 0x00200000030b7984 */ /* 0x000fe20000000800 */
[----:B0-----:R-:W-:-:S05]  /*0570*/  VIADDMNMX R8, R9, R8, R10, PT ;  /* 0x0000000809087246 */ /* 0x001fca000380010a */
[----:B------:R-:W-:Y:S04]  /*0580*/  STS [R3], R8 ;  /* 0x0000000803007388 */ /* 0x000fe80000000800 */
[----:B------:R-:W0:Y:S02]  /*0590*/  LDS R10, [R5] ;  /* 0x00000000050a7984 */ /* 0x000e240000000800 */
[----:B0-----:R-:W-:Y:S02]  /*05a0*/  VIADDMNMX R10, R9, R10, R11, PT ;  /* 0x0000000a090a7246 */ /* 0x001fe4000380010b */
[----:B------:R-:W-:Y:S04]  /*05b0*/  LDS R11, [R3+0x80] ;  /* 0x00008000030b7984 */ /* 0x000fe80000000800 */
[----:B------:R-:W-:Y:S04]  /*05c0*/  STS [R3+0x2000], R10 ;  /* 0x0020000a03007388 */ /* 0x000fe80000000800 */
[----:B------:R-:W-:Y:S04]  /*05d0*/  LDS R9, [R5+-0x2000] ;  /* 0xffe0000005097984 */ /* 0x000fe80000000800 */
[----:B-1----:R-:W0:Y:S02]  /*05e0*/  LDS R16, [R6+-0xf80] ;  /* 0xfff0800006107984 */ /* 0x002e240000000800 */
[----:B0-----:R-:W-:-:S02]  /*05f0*/  VIADDMNMX R20, R16, R9, R11, PT ;  /* 0x0000000910147246 */ /* 0x001fc4000380010b */
[----:B------:R-:W-:Y:S04]  /*0600*/  LDS R11, [R3+0x2080] ;  /* 0x00208000030b7984 */ /* 0x000fe80000000800 */
[----:B------:R-:W-:Y:S04]  /*0610*/  STS [R3+0x80], R20 ;  /* 0x0000801403007388 */ /* 0x000fe80000000800 */
[----:B------:R-:W0:Y:S02]  /*0620*/  LDS R9, [R5] ;  /* 0x0000000005097984 */ /* 0x000e240000000800 */
[----:B0-----:R-:W-:-:S05]  /*0630*/  VIADDMNMX R16, R16, R9, R11, PT ;  /* 0x0000000910107246 */ /* 0x001fca000380010b */
[----:B------:R-:W-:Y:S01]  /*0640*/  STS [R3+0x2080], R16 ;  /* 0x0020801003007388 */ /* 0x000fe20000000800 */
[----:B------:R-:W-:Y:S06]  /*0650*/  BAR.SYNC.DEFER_BLOCKING 0x0 ;  /* 0x0000000000007b1d */ /* 0x000fec0000010000 */
[----:B------:R-:W-:Y:S04]  /*0660*/  LDS R8, [R5+-0x1ffc] ;  /* 0xffe0040005087984 */ /* 0x000fe80000000800 */
[----:B------:R-:W-:Y:S04]  /*0670*/  LDS R9, [R6+-0xf00] ;  /* 0xfff1000006097984 */ /* 0x000fe80000000800 */
[----:B------:R-:W0:Y:S04]  /*0680*/  LDS R10, [R3] ;  /* 0x00000000030a7984 */ /* 0x000e280000000800 */
[----:B------:R-:W-:Y:S01]  /*0690*/  LDS R11, [R3+0x2000] ;  /* 0x00200000030b7984 */ /* 0x000fe20000000800 */
[----:B0-----:R-:W-:-:S05]  /*06a0*/  VIADDMNMX R8, R9, R8, R10, PT ;  /* 0x0000000809087246 */ /* 0x001fca000380010a */
[----:B------:R-:W-:Y:S04]  /*06b0*/  STS [R3], R8 ;  /* 0x0000000803007388 */ /* 0x000fe80000000800 */
[----:B------:R-:W0:Y:S02]  /*06c0*/  LDS R10, [R5+0x4] ;  /* 0x00000400050a7984 */ /* 0x000e240000000800 */
[----:B0-----:R-:W-:Y:S02]  /*06d0*/  VIADDMNMX R10, R9, R10, R11, PT ;  /* 0x0000000a090a7246 */ /* 0x001fe4000380010b */
[----:B------:R-:W-:Y:S04]  /*06e0*/  LDS R11, [R3+0x80] ;  /* 0x00008000030b7984 */ /* 0x000fe80000000800 */
[----:B------:R-:W-:Y:S04]  /*06f0*/  STS [R3+0x2000], R10 ;  /* 0x0020000a03007388 */ /* 0x000fe80000000800 */
[----:B------:R-:W-:Y:S04]  /*0700*/  LDS R9, [R5+-0x1ffc] ;  /* 0xffe0040005097984 */ /* 0x000fe80000000800 */
[----:B------:R-:W0:Y:S02]  /*0710*/  LDS R16, [R6+-0xe80] ;  /* 0xfff1800006107984 */ /* 0x000e240000000800 */
[----:B0-----:R-:W-:-:S02]  /*0720*/  VIADDMNMX R20, R16, R9, R11, PT ;  /* 0x0000000910147246 */ /* 0x001fc4000380010b */
[----:B------:R-:W-:Y:S04]  /*0730*/  LDS R11, [R3+0x2080] ;  /* 0x00208000030b7984 */ /* 0x000fe80000000800 */
[----:B------:R-:W-:Y:S04]  /*0740*/  STS [R3+0x80], R20 ;  /* 0x0000801403007388 */ /* 0x000fe80000000800 */
[----:B------:R-:W0:Y:S02]  /*0750*/  LDS R9, [R5+0x4] ;  /* 0x0000040005097984 */ /* 0x000e240000000800 */
        /* <DEDUP_REMOVED lines=270> */
[----:B------:R-:W-:Y:S04]  /*1840*/  LDS R9, [R6] ;  /* 0x0000000006097984 */ /* 0x000fe80000000800 */
        /* <DEDUP_REMOVED lines=9> */
[----:B------:R-:W0:Y:S02]  /*18e0*/  LDS R16, [R6+0x80] ;  /* 0x0000800006107984 */ /* 0x000e240000000800 */
        /* <DEDUP_REMOVED lines=8> */
[----:B------:R-:W-:Y:S04]  /*1970*/  LDS R9, [R6+0x100] ;  /* 0x0001000006097984 */ /* 0x000fe80000000800 */
        /* <DEDUP_REMOVED lines=275> */
[----:B------:R0:W1:Y:S02]  /*2ab0*/  LDS R16, [R6+0xf80] ;  /* 0x000f800006107984 */ /* 0x0000640000000800 */
[----:B0-----:R-:W-:Y:S01]  /*2ac0*/  VIADD R6, R6, 0x2000 ;  /* 0x0000200006067836 */ /* 0x001fe20000000000 */
[----:B-1----:R-:W-:-:S02]  /*2ad0*/  VIADDMNMX R20, R16, R9, R11, PT ;  /* 0x0000000910147246 */ /* 0x002fc4000380010b */
[----:B------:R-:W-:Y:S04]  /*2ae0*/  LDS R11, [R3+0x2080] ;  /* 0x00208000030b7984 */ /* 0x000fe80000000800 */
[----:B------:R-:W-:Y:S04]  /*2af0*/  STS [R3+0x80], R20 ;  /* 0x0000801403007388 */ /* 0x000fe80000000800 */
[----:B------:R0:W1:Y:S02]  /*2b00*/  LDS R9, [R5+0x7c] ;  /* 0x00007c0005097984 */ /* 0x0000640000000800 */
[----:B0-----:R-:W-:Y:S01]  /*2b10*/  VIADD R5, R5, 0x80 ;  /* 0x0000008005057836 */ /* 0x001fe20000000000 */
[----:B-1----:R-:W-:-:S05]  /*2b20*/  VIADDMNMX R16, R16, R9, R11, PT ;  /* 0x0000000910107246 */ /* 0x002fca000380010b */
[----:B------:R1:W-:Y:S01]  /*2b30*/  STS [R3+0x2080], R16 ;  /* 0x0020801003007388 */ /* 0x0003e20000000800 */
[----:B------:R-:W-:Y:S06]  /*2b40*/  BAR.SYNC.DEFER_BLOCKING 0x0 ;  /* 0x0000000000007b1d */ /* 0x000fec0000010000 */
[----:B------:R-:W-:Y:S05]  /*2b50*/  BRA.U UP1, `(.L_x_9) ;  /* 0xffffffd9016c7547 */ /* 0x000fea000b83ffff */
.L_x_8:
[----:B------:R-:W-:Y:S05]  /*2b60*/  BRA.U !UP0, `(.L_x_7) ;  /* 0x0000002908b87547 */ /* 0x000fea000b800000 */
[C---:B------:R-:W-:Y:S01]  /*2b70*/  IMAD R14, R4.reuse, 0x100, R14 ;  /* 0x00000100040e7824 */ /* 0x040fe200078e020e */
[----:B------:R-:W-:Y:S01]  /*2b80*/  UIADD3 UR4, UPT, UPT, -UR4, URZ, URZ ;  /* 0x000000ff04047290 */ /* 0x000fe2000fffe1ff */
[----:B------:R-:W-:-:S03]  /*2b90*/  IMAD R17, R4, 0x4, R17 ;  /* 0x0000000404117824 */ /* 0x000fc600078e0211 */
[----:B------:R-:W-:Y:S02]  /*2ba0*/  IADD3 R7, PT, PT, R14, 0x80, R7 ;  /* 0x000000800e077810 */ /* 0x000fe40007ffe007 */
[----:B------:R-:W-:-:S07]  /*2bb0*/  IADD3 R2, PT, PT, R17, 0x2000, R2 ;  /* 0x0000200011027810 */ /* 0x000fce0007ffe002 */
.L_x_10:
[----:B------:R-:W-:Y:S01]  /*2bc0*/  LDS R4, [R2+-0x2000] ;  /* 0xffe0000002047984 */ /* 0x000fe20000000800 */
[----:B------:R-:W-:-:S03]  /*2bd0*/  UIADD3 UR4, UPT, UPT, UR4, 0x1, URZ ;  /* 0x0000000104047890 */ /* 0x000fc6000fffe0ff */
[----:B0-----:R-:W-:Y:S01]  /*2be0*/  LDS R5, [R7+-0x80] ;  /* 0xffff800007057984 */ /* 0x001fe20000000800 */
[----:B------:R-:W-:-:S03]  /*2bf0*/  UISETP.NE.AND UP0, UPT, UR4, URZ, UPT ;  /* 0x000000ff0400728c */ /* 0x000fc6000bf05270 */
[----:B------:R-:W0:Y:S04]  /*2c00*/  LDS R6, [R3] ;  /* 0x0000000003067984 */ /* 0x000e280000000800 */
[----:B--2---:R-:W-:Y:S04]  /*2c10*/  LDS R8, [R3+0x2000] ;  /* 0x0020000003087984 */ /* 0x004fe80000000800 */
[----:B------:R-:W-:Y:S01]  /*2c20*/  LDS R9, [R3+0x80] ;  /* 0x0000800003097984 */ /* 0x000fe20000000800 */
[----:B0-----:R-:W-:-:S05]  /*2c30*/  VIADDMNMX R4, R5, R4, R6, PT ;  /* 0x0000000405047246 */ /* 0x001fca0003800106 */
[----:B------:R-:W-:Y:S04]  /*2c40*/  STS [R3], R4 ;  /* 0x0000000403007388 */ /* 0x000fe80000000800 */
[----:B------:R-:W0:Y:S02]  /*2c50*/  LDS R6, [R2] ;  /* 0x0000000002067984 */ /* 0x000e240000000800 */
[----:B0-----:R-:W-:-:S05]  /*2c60*/  VIADDMNMX R6, R5, R6, R8, PT ;  /* 0x0000000605067246 */ /* 0x001fca0003800108 */
[----:B------:R-:W-:Y:S04]  /*2c70*/  STS [R3+0x2000], R6 ;  /* 0x0020000603007388 */ /* 0x000fe80000000800 */
[----:B------:R-:W-:Y:S04]  /*2c80*/  LDS R5, [R2+-0x2000] ;  /* 0xffe0000002057984 */ /* 0x000fe80000000800 */
[----:B------:R0:W2:Y:S02]  /*2c90*/  LDS R8, [R7] ;  /* 0x0000000007087984 */ /* 0x0000a40000000800 */
[----:B0-----:R-:W-:Y:S01]  /*2ca0*/  VIADD R7, R7, 0x100 ;  /* 0x0000010007077836 */ /* 0x001fe20000000000 */
[----:B--2---:R-:W-:-:S02]  /*2cb0*/  VIADDMNMX R10, R8, R5, R9, PT ;  /* 0x00000005080a7246 */ /* 0x004fc40003800109 */
[----:B------:R-:W-:Y:S04]  /*2cc0*/  LDS R9, [R3+0x2080] ;  /* 0x0020800003097984 */ /* 0x000fe80000000800 */
[----:B------:R-:W-:Y:S04]  /*2cd0*/  STS [R3+0x80], R10 ;  /* 0x0000800a03007388 */ /* 0x000fe80000000800 */
[----:B------:R0:W2:Y:S02]  /*2ce0*/  LDS R5, [R2] ;  /* 0x0000000002057984 */ /* 0x0000a40000000800 */
[----:B0-----:R-:W-:Y:S01]  /*2cf0*/  VIADD R2, R2, 0x4 ;  /* 0x0000000402027836 */ /* 0x001fe20000000000 */
[----:B--2---:R-:W-:-:S05]  /*2d00*/  VIADDMNMX R8, R8, R5, R9, PT ;  /* 0x0000000508087246 */ /* 0x004fca0003800109 */
[----:B------:R2:W-:Y:S01]  /*2d10*/  STS [R3+0x2080], R8 ;  /* 0x0020800803007388 */ /* 0x0005e20000000800 */
[----:B------:R-:W-:Y:S06]  /*2d20*/  BAR.SYNC.DEFER_BLOCKING 0x0 ;  /* 0x0000000000007b1d */ /* 0x000fec0000010000 */
[----:B------:R-:W-:Y:S05]  /*2d30*/  BRA.U UP0, `(.L_x_10) ;  /* 0xfffffffd00a07547 */ /* 0x000fea000b83ffff */
[----:B------:R-:W-:Y:S05]  /*2d40*/  BRA `(.L_x_7) ;  /* 0x0000002800407947 */ /* 0x000fea0003800000 */
.L_x_6:
        /* <DEDUP_REMOVED lines=13> */
.L_x_12:
[----:B-1----:R-:W-:Y:S01]  /*2e20*/  LDS R8, [R6+-0x2000] ;  /* 0xffe0000006087984 */ /* 0x002fe20000000800 */
[----:B------:R-:W-:-:S03]  /*2e30*/  UIADD3 UR6, UPT, UPT, UR6, 0x20, URZ ;  /* 0x0000002006067890 */ /* 0x000fc6000fffe0ff */
[----:B------:R-:W-:Y:S01]  /*2e40*/  LDS R9, [R5+-0x1000] ;  /* 0xfff0000005097984 */ /* 0x000fe20000000800 */
[----:B------:R-:W-:-:S03]  /*2e50*/  UISETP.NE.AND UP1, UPT, UR6, URZ, UPT ;  /* 0x000000ff0600728c */ /* 0x000fc6000bf25270 */
[----:B------:R-:W0:Y:S04]  /*2e60*/  LDS R10, [R3] ;  /* 0x00000000030a7984 */ /* 0x000e280000000800 */
[----:B------:R-:W-:Y:S04]  /*2e70*/  LDS R11, [R3+0x2000] ;  /* 0x00200000030b7984 */ /* 0x000fe80000000800 */
[----:B------:R-:W-:Y:S01]  /*2e80*/  LDS R15, [R3+0x80] ;  /* 0x00008000030f7984 */ /* 0x000fe20000000800 */
[----:B0-----:R-:W-:-:S05]  /*2e90*/  VIADDMNMX R10, R9, R8, R10, PT ;  /* 0x00000008090a7246 */ /* 0x001fca000380010a */
[----:B------:R-:W-:Y:S04]  /*2ea0*/  STS [R3], R10 ;  /* 0x0000000a03007388 */ /* 0x000fe80000000800 */
[----:B------:R-:W-:Y:S04]  /*2eb0*/  LDS R9, [R6] ;  /* 0x0000000006097984 */ /* 0x000fe80000000800 */
[----:B------:R-:W0:Y:S02]  /*2ec0*/  LDS R16, [R5+-0x1000] ;  /* 0xfff0000005107984 */ /* 0x000e240000000800 */
[----:B0-----:R-:W-:-:S05]  /*2ed0*/  VIADDMNMX R16, R16, R9, R11, PT ;  /* 0x0000000910107246 */ /* 0x001fca000380010b */
[----:B------:R-:W-:Y:S04]  /*2ee0*/  STS [R3+0x2000], R16 ;  /* 0x0020001003007388 */ /* 0x000fe80000000800 */
[----:B------:R-:W0:Y:S02]  /*2ef0*/  LDS R11, [R5+-0xf80] ;  /* 0xfff08000050b7984 */ /* 0x000e240000000800 */
[----:B0-----:R-:W-:Y:S02]  /*2f00*/  VIADDMNMX R8, R11, R8, R15, PT ;  /* 0x000000080b087246 */ /* 0x001fe4000380010f */
[----:B------:R-:W-:Y:S04]  /*2f10*/  LDS R11, [R3+0x2080] ;  /* 0x00208000030b7984 */ /* 0x000fe80000000800 */
[----:B------:R-:W-:Y:S04]  /*2f20*/  STS [R3+0x80], R8 ;  /* 0x0000800803007388 */ /* 0x000fe80000000800 */
[----:B------:R-:W0:Y:S02]  /*2f30*/  LDS R20, [R5+-0xf80] ;  /* 0xfff0800005147984 */ /* 0x000e240000000800 */
        /* <DEDUP_REMOVED lines=9> */
[----:B------:R-:W-:Y:S04]  /*2fd0*/  LDS R8, [R6+0x4] ;  /* 0x0000040006087984 */ /* 0x000fe80000000800 */
[----:B------:R-:W0:Y:S02]  /*2fe0*/  LDS R11, [R5+-0xf00] ;  /* 0xfff10000050b7984 */ /* 0x000e240000000800 */
[----:B0-----:R-:W-:-:S02]  /*2ff0*/  VIADDMNMX R16, R11, R8, R15, PT ;  /* 0x000000080b107246 */ /* 0x001fc4000380010f */
[----:B------:R-:W-:Y:S04]  /*3000*/  LDS R11, [R3+0x80] ;  /* 0x00008000030b7984 */ /* 0x000fe80000000800 */
[----:B------:R-:W-:Y:S04]  /*3010*/  STS [R3+0x2000], R16 ;  /* 0x0020001003007388 */ /* 0x000fe80000000800 */
[----:B------:R-:W0:Y:S02]  /*3020*/  LDS R20, [R5+-0xe80] ;  /* 0xfff1800005147984 */ /* 0x000e240000000800 */
[----:B0-----:R-:W-:-:S02]  /*3030*/  VIADDMNMX R20, R20, R9, R11, PT ;  /* 0x0000000914147246 */ /* 0x001fc4000380010b */
        /* <DEDUP_REMOVED lines=278> */
[----:B------:R-:W-:Y:S04]  /*41a0*/  LDS R11, [R6+0x40] ;  /* 0x00004000060b7984 */ /* 0x000fe80000000800 */
[----:B------:R-:W0:Y:S02]  /*41b0*/  LDS R16, [R5] ;  /* 0x0000000005107984 */ /* 0x000e240000000800 */
[----:B0-----:R-:W-:-:S02]  /*41c0*/  VIADDMNMX R16, R16, R11, R15, PT ;  /* 0x0000000b10107246 */ /* 0x001fc4000380010f */
[----:B------:R-:W-:Y:S04]  /*41d0*/  LDS R15, [R3+0x80] ;  /* 0x00008000030f7984 */ /* 0x000fe80000000800 */
[----:B------:R-:W-:Y:S04]  /*41e0*/  STS [R3+0x2000], R16 ;  /* 0x0020001003007388 */ /* 0x000fe80000000800 */
        /* <DEDUP_REMOVED lines=14> */
[----:B------:R-:W-:Y:S04]  /*42d0*/  LDS R8, [R6+0x44] ;  /* 0x0000440006087984 */ /* 0x000fe80000000800 */
[----:B------:R-:W0:Y:S02]  /*42e0*/  LDS R11, [R5+0x100] ;  /* 0x00010000050b7984 */ /* 0x000e240000000800 */
        /* <DEDUP_REMOVED lines=264> */
[----:B------:R0:W-:Y:S04]  /*5370*/  LDS R8, [R6+0x7c] ;  /* 0x00007c0006087984 */ /* 0x0001e80000000800 */
[----:B------:R-:W1:Y:S01]  /*5380*/  LDS R11, [R5+0xf00] ;  /* 0x000f0000050b7984 */ /* 0x000e620000000800 */
[----:B0-----:R-:W-:Y:S01]  /*5390*/  VIADD R6, R6, 0x80 ;  /* 0x0000008006067836 */ /* 0x001fe20000000000 */
[----:B-1----:R-:W-:-:S02]  /*53a0*/  VIADDMNMX R16, R11, R8, R15, PT ;  /* 0x000000080b107246 */ /* 0x002fc4000380010f */
[----:B------:R-:W-:Y:S04]  /*53b0*/  LDS R11, [R3+0x80] ;  /* 0x00008000030b7984 */ /* 0x000fe80000000800 */
[----:B------:R-:W-:Y:S04]  /*53c0*/  STS [R3+0x2000], R16 ;  /* 0x0020001003007388 */ /* 0x000fe80000000800 */
[----:B------:R-:W0:Y:S02]  /*53d0*/  LDS R20, [R5+0xf80] ;  /* 0x000f800005147984 */ /* 0x000e240000000800 */
[----:B0-----:R-:W-:-:S02]  /*53e0*/  VIADDMNMX R20, R20, R9, R11, PT ;  /* 0x0000000914147246 */ /* 0x001fc4000380010b */
        /* <DEDUP_REMOVED lines=8> */
.L_x_11:
[----:B------:R-:W-:Y:S05]  /*5470*/  BRA.U !UP0, `(.L_x_7) ;  /* 0x0000000108747547 */ /* 0x000fea000b800000 */
[C---:B0-----:R-:W-:Y:S01]  /*5480*/  IMAD R5, R4.reuse, 0x100, R14 ;  /* 0x0000010004057824 */ /* 0x041fe200078e020e */
[----:B------:R-:W-:Y:S01]  /*5490*/  UIADD3 UR4, UPT, UPT, -UR5, URZ, URZ ;  /* 0x000000ff05047290 */ /* 0x000fe2000fffe1ff */
[----:B------:R-:W-:-:S03]  /*54a0*/  IMAD R4, R4, 0x4, R17 ;  /* 0x0000000404047824 */ /* 0x000fc600078e0211 */
[----:B------:R-:W-:Y:S02]  /*54b0*/  IADD3 R2, PT, PT, R5, 0x80, R2 ;  /* 0x0000008005027810 */ /* 0x000fe40007ffe002 */
[----:B------:R-:W-:-:S07]  /*54c0*/  IADD3 R4, PT, PT, R4, 0x2000, R7 ;  /* 0x0000200004047810 */ /* 0x000fce0007ffe007 */
.L_x_13:
        /* <DEDUP_REMOVED lines=8> */
[----:B------:R0:W-:Y:S04]  /*5550*/  LDS R7, [R4] ;  /* 0x0000000004077984 */ /* 0x0001e80000000800 */
[----:B-1----:R-:W1:Y:S01]  /*5560*/  LDS R8, [R2+-0x80] ;  /* 0xffff800002087984 */ /* 0x002e620000000800 */
[----:B0-----:R-:W-:Y:S01]  /*5570*/  VIADD R4, R4, 0x4 ;  /* 0x0000000404047836 */ /* 0x001fe20000000000 */
[----:B-1----:R-:W-:-:S02]  /*5580*/  VIADDMNMX R8, R8, R7, R9, PT ;  /* 0x0000000708087246 */ /* 0x002fc40003800109 */
[----:B------:R-:W-:Y:S04]  /*5590*/  LDS R9, [R3+0x80] ;  /* 0x0000800003097984 */ /* 0x000fe80000000800 */
[----:B------:R-:W-:Y:S04]  /*55a0*/  STS [R3+0x2000], R8 ;  /* 0x0020000803007388 */ /* 0x000fe80000000800 */
[----:B------:R-:W0:Y:S02]  /*55b0*/  LDS R10, [R2] ;  /* 0x00000000020a7984 */ /* 0x000e240000000800 */
[----:B0-----:R-:W-:-:S02]  /*55c0*/  VIADDMNMX R10, R10, R5, R9, PT ;  /* 0x000000050a0a7246 */ /* 0x001fc40003800109 */
[----:B------:R-:W-:Y:S04]  /*55d0*/  LDS R5, [R3+0x2080] ;  /* 0x0020800003057984 */ /* 0x000fe80000000800 */
[----:B------:R-:W-:Y:S04]  /*55e0*/  STS [R3+0x80], R10 ;  /* 0x0000800a03007388 */ /* 0x000fe80000000800 */
[----:B--2---:R0:W1:Y:S02]  /*55f0*/  LDS R14, [R2] ;  /* 0x00000000020e7984 */ /* 0x0040640000000800 */
[----:B0-----:R-:W-:Y:S01]  /*5600*/  VIADD R2, R2, 0x100 ;  /* 0x0000010002027836 */ /* 0x001fe20000000000 */
[----:B-1----:R-:W-:-:S05]  /*5610*/  VIADDMNMX R14, R14, R7, R5, PT ;  /* 0x000000070e0e7246 */ /* 0x002fca0003800105 */
[----:B------:R2:W-:Y:S01]  /*5620*/  STS [R3+0x2080], R14 ;  /* 0x0020800e03007388 */ /* 0x0005e20000000800 */
[----:B------:R-:W-:Y:S06]  /*5630*/  BAR.SYNC.DEFER_BLOCKING 0x0 ;  /* 0x0000000000007b1d */ /* 0x000fec0000010000 */
[----:B------:R-:W-:Y:S05]  /*5640*/  BRA.U UP0, `(.L_x_13) ;  /* 0xfffffffd00a07547 */ /* 0x000fea000b83ffff */
.L_x_7:
[----:B------:R-:W-:-:S13]  /*5650*/  ISETP.NE.AND P0, PT, R24, RZ, PT ;  /* 0x000000ff1800720c */ /* 0x000fda0003f05270 */
[----:B------:R-:W-:Y:S05]  /*5660*/  @P0 BRA `(.L_x_14) ;  /* 0x0000000000440947 */ /* 0x000fea0003800000 */
[----:B------:R-:W3:Y:S01]  /*5670*/  LDS R9, [R3] ;  /* 0x0000000003097984 */ /* 0x000ee20000000800 */
[----:B------:R-:W4:Y:S01]  /*5680*/  LDC R2, c[0x0][0x388] ;  /* 0x0000e200ff027b82 */ /* 0x000f220000000800 */
[----:B------:R-:W-:Y:S02]  /*5690*/  IMAD.SHL.U32 R7, R0, 0x40, RZ ;  /* 0x0000004000077824 */ /* 0x000fe400078e00ff */
[----:B------:R-:W5:Y:S04]  /*56a0*/  LDS R11, [R3+0x2000] ;  /* 0x00200000030b7984 */ /* 0x000f680000000800 */
[----:B0-----:R-:W0:Y:S01]  /*56b0*/  LDS R15, [R3+0x80] ;  /* 0x00008000030f7984 */ /* 0x001e220000000800 */
[----:B------:R-:W1:Y:S03]  /*56c0*/  LDC.64 R4, c[0x0][0x380] ;  /* 0x0000e000ff047b82 */ /* 0x000e660000000a00 */
[----:B------:R-:W2:Y:S01]  /*56d0*/  LDS R17, [R3+0x2080] ;  /* 0x0020800003117984 */ /* 0x000ea20000000800 */
[----:B----4-:R-:W-:-:S04]  /*56e0*/  IMAD R2, R12, R2, R7 ;  /* 0x000000020c027224 */ /* 0x010fc800078e0207 */
[C---:B------:R-:W-:Y:S02]  /*56f0*/  IMAD.IADD R7, R2.reuse, 0x1, R13 ;  /* 0x0000000102077824 */ /* 0x040fe400078e020d */
[----:B------:R-:W-:Y:S02]  /*5700*/  IMAD.IADD R13, R2, 0x1, R18 ;  /* 0x00000001020d7824 */ /* 0x000fe400078e0212 */
[----:B-1----:R-:W-:-:S04]  /*5710*/  IMAD.WIDE R6, R7, 0x4, R4 ;  /* 0x0000000407067825 */ /* 0x002fc800078e0204 */
[----:B------:R-:W-:Y:S01]  /*5720*/  IMAD.WIDE R4, R13, 0x4, R4 ;  /* 0x000000040d047825 */ /* 0x000fe200078e0204 */
[----:B---3--:R-:W-:Y:S04]  /*5730*/  STG.E desc[UR8][R6.64], R9 ;  /* 0x0000000906007986 */ /* 0x008fe8000c101908 */
[----:B-----5:R-:W-:Y:S04]  /*5740*/  STG.E desc[UR8][R4.64], R11 ;  /* 0x0000000b04007986 */ /* 0x020fe8000c101908 */
[----:B0-----:R-:W-:Y:S04]  /*5750*/  STG.E desc[UR8][R6.64+0x80], R15 ;  /* 0x0000800f06007986 */ /* 0x001fe8000c101908 */
[----:B--2---:R-:W-:Y:S01]  /*5760*/  STG.E desc[UR8][R4.64+0x80], R17 ;  /* 0x0000801104007986 */ /* 0x004fe2000c101908 */
[----:B------:R-:W-:Y:S05]  /*5770*/  EXIT ;  /* 0x000000000000794d */ /* 0x000fea0003800000 */
.L_x_14:
[----:B------:R-:W3:Y:S01]  /*5780*/  LDS R11, [R3] ;  /* 0x00000000030b7984 */ /* 0x000ee20000000800 */
[----:B------:R-:W4:Y:S01]  /*5790*/  LDCU UR4, c[0x0][0x388] ;  /* 0x00007100ff0477ac */ /* 0x000f220008000800 */
[----:B0-----:R-:W0:Y:S02]  /*57a0*/  LDC.64 R4, c[0x0][0x380] ;  /* 0x0000e000ff047b82 */ /* 0x001e240000000a00 */
[----:B------:R-:W5:Y:S04]  /*57b0*/  LDS R15, [R3+0x2000] ;  /* 0x00200000030f7984 */ /* 0x000f680000000800 */
[----:B------:R-:W1:Y:S04]  /*57c0*/  LDS R17, [R3+0x80] ;  /* 0x0000800003117984 */ /* 0x000e680000000800 */
[----:B------:R-:W2:Y:S01]  /*57d0*/  LDS R19, [R3+0x2080] ;  /* 0x0020800003137984 */ /* 0x000ea20000000800 */
[----:B----4-:R-:W-:-:S04]  /*57e0*/  IMAD R7, R0, UR4, RZ ;  /* 0x0000000400077c24 */ /* 0x010fc8000f8e02ff */
[----:B------:R-:W-:-:S04]  /*57f0*/  IMAD R7, R7, 0x40, R12 ;  /* 0x0000004007077824 */ /* 0x000fc800078e020c */
[----:B------:R-:W-:Y:S02]  /*5800*/  IMAD.IADD R13, R13, 0x1, R7 ;  /* 0x000000010d0d7824 */ /* 0x000fe400078e0207 */
[----:B------:R-:W-:Y:S02]  /*5810*/  IMAD.IADD R9, R7, 0x1, R18 ;  /* 0x0000000107097824 */ /* 0x000fe400078e0212 */
[----:B0-----:R-:W-:-:S04]  /*5820*/  IMAD.WIDE R6, R13, 0x4, R4 ;  /* 0x000000040d067825 */ /* 0x001fc800078e0204 */
[----:B------:R-:W-:Y:S01]  /*5830*/  IMAD.WIDE R4, R9, 0x4, R4 ;  /* 0x0000000409047825 */ /* 0x000fe200078e0204 */
[----:B---3--:R-:W-:Y:S04]  /*5840*/  STG.E desc[UR8][R6.64], R11 ;  /* 0x0000000b06007986 */ /* 0x008fe8000c101908 */
[----:B-----5:R-:W-:Y:S04]  /*5850*/  STG.E desc[UR8][R4.64], R15 ;  /* 0x0000000f04007986 */ /* 0x020fe8000c101908 */
[----:B-1----:R-:W-:Y:S04]  /*5860*/  STG.E desc[UR8][R6.64+0x80], R17 ;  /* 0x0000801106007986 */ /* 0x002fe8000c101908 */
[----:B--2---:R-:W-:Y:S01]  /*5870*/  STG.E desc[UR8][R4.64+0x80], R19 ;  /* 0x0000801304007986 */ /* 0x004fe2000c101908 */
[----:B------:R-:W-:Y:S05]  /*5880*/  EXIT ;  /* 0x000000000000794d */ /* 0x000fea0003800000 */
.L_x_15:
        /* <DEDUP_REMOVED lines=15> */
.L_x_23:


//--------------------- .text._Z4cal1Piiii        --------------------------
	.section	.text._Z4cal1Piiii,"ax",@progbits
	.align	128
        .global         _Z4cal1Piiii
        .type           _Z4cal1Piiii,@function
        .size           _Z4cal1Piiii,(.L_x_24 - _Z4cal1Piiii)
        .other          _Z4cal1Piiii,@"STO_CUDA_ENTRY STV_DEFAULT"
_Z4cal1Piiii:
.text._Z4cal1Piiii:
[----:B------:R-:W-:Y:S01]  /*0000*/  LDC R1, c[0x0][0x37c] ;  /* 0x0000df00ff017b82 */ /* 0x000fe20000000800 */
[----:B------:R-:W0:Y:S07]  /*0010*/  S2R R7, SR_TID.X ;  /* 0x0000000000077919 */ /* 0x000e2e0000002100 */
[----:B------:R-:W1:Y:S01]  /*0020*/  LDC.64 R2, c[0x0][0x388] ;  /* 0x0000e200ff027b82 */ /* 0x000e620000000a00 */
[----:B------:R-:W2:Y:S01]  /*0030*/  LDCU.64 UR10, c[0x0][0x358] ;  /* 0x00006b00ff0a77ac */ /* 0x000ea20008000a00 */
[----:B------:R-:W0:Y:S06]  /*0040*/  S2R R6, SR_TID.Y ;  /* 0x0000000000067919 */ /* 0x000e2c0000002200 */
[----:B------:R-:W3:Y:S01]  /*0050*/  LDC.64 R4, c[0x0][0x380] ;  /* 0x0000e000ff047b82 */ /* 0x000ee20000000a00 */
[----:B-1----:R-:W-:-:S02]  /*0060*/  IMAD R0, R3, R2, R3 ;  /* 0x0000000203007224 */ /* 0x002fc400078e0203 */
[----:B0-----:R-:W-:-:S04]  /*0070*/  IMAD R3, R6, R2, R7 ;  /* 0x0000000206037224 */ /* 0x001fc800078e0207 */
[----:B------:R-:W-:-:S04]  /*0080*/  IMAD R3, R0, 0x40, R3 ;  /* 0x0000004000037824 */ /* 0x000fc800078e0203 */
[----:B------:R-:W-:Y:S02]  /*0090*/  IMAD R9, R2, 0x20, R3 ;  /* 0x0000002002097824 */ /* 0x000fe400078e0203 */
[----:B---3--:R-:W-:-:S04]  /*00a0*/  IMAD.WIDE R2, R3, 0x4, R4 ;  /* 0x0000000403027825 */ /* 0x008fc800078e0204 */
[----:B------:R-:W-:Y:S01]  /*00b0*/  IMAD.WIDE R4, R9, 0x4, R4 ;  /* 0x0000000409047825 */ /* 0x000fe200078e0204 */
[----:B--2---:R-:W2:Y:S04]  /*00c0*/  LDG.E R13, desc[UR10][R2.64+0x80] ;  /* 0x0000800a020d7981 */ /* 0x004ea8000c1e1900 */
[----:B------:R-:W3:Y:S04]  /*00d0*/  LDG.E R9, desc[UR10][R2.64] ;  /* 0x0000000a02097981 */ /* 0x000ee8000c1e1900 */
[----:B------:R-:W4:Y:S04]  /*00e0*/  LDG.E R11, desc[UR10][R4.64] ;  /* 0x0000000a040b7981 */ /* 0x000f28000c1e1900 */
[----:B------:R-:W5:Y:S01]  /*00f0*/  LDG.E R15, desc[UR10][R4.64+0x80] ;  /* 0x0000800a040f7981 */ /* 0x000f62000c1e1900 */
[----:B------:R-:W0:Y:S01]  /*0100*/  S2UR UR5, SR_CgaCtaId ;  /* 0x00000000000579c3 */ /* 0x000e220000008800 */
[----:B------:R-:W-:-:S02]  /*0110*/  UMOV UR4, 0x400 ;  /* 0x0000040000047882 */ /* 0x000fc40000000000 */
[----:B0-----:R-:W-:Y:S01]  /*0120*/  ULEA UR4, UR5, UR4, 0x18 ;  /* 0x0000000405047291 */ /* 0x001fe2000f8ec0ff */
[----:B------:R-:W0:Y:S05]  /*0130*/  LDCU UR5, c[0x0][0x390] ;  /* 0x00007200ff0577ac */ /* 0x000e2a0008000800 */
[----:B------:R-:W-:-:S05]  /*0140*/  LEA R0, R6, UR4, 0x8 ;  /* 0x0000000406007c11 */ /* 0x000fca000f8e40ff */
[----:B------:R-:W-:Y:S01]  /*0150*/  IMAD R6, R7, 0x4, R0 ;  /* 0x0000000407067824 */ /* 0x000fe200078e0200 */
[----:B0-----:R-:W-:-:S04]  /*0160*/  UISETP.GE.AND UP0, UPT, UR5, 0x1, UPT ;  /* 0x000000010500788c */ /* 0x001fc8000bf06270 */
[----:B--2---:R0:W-:Y:S04]  /*0170*/  STS [R6+0x80], R13 ;  /* 0x0000800d06007388 */ /* 0x0041e80000000800 */
[----:B---3--:R0:W-:Y:S04]  /*0180*/  STS [R6], R9 ;  /* 0x0000000906007388 */ /* 0x0081e80000000800 */
[----:B----4-:R0:W-:Y:S04]  /*0190*/  STS [R6+0x2000], R11 ;  /* 0x0020000b06007388 */ /* 0x0101e80000000800 */
[----:B-----5:R0:W-:Y:S01]  /*01a0*/  STS [R6+0x2080], R15 ;  /* 0x0020800f06007388 */ /* 0x0201e20000000800 */
[----:B------:R-:W-:Y:S06]  /*01b0*/  BAR.SYNC.DEFER_BLOCKING 0x0 ;  /* 0x0000000000007b1d */ /* 0x000fec0000010000 */
[----:B------:R-:W-:Y:S05]  /*01c0*/  BRA.U !UP0, `(.L_x_16) ;  /* 0x0000001508847547 */ /* 0x000fea000b800000 */
[----:B------:R-:W-:Y:S01]  /*01d0*/  UISETP.GE.U32.AND UP1, UPT, UR5, 0x8, UPT ;  /* 0x000000080500788c */ /* 0x000fe2000bf26070 */
[----:B0-----:R-:W-:Y:S01]  /*01e0*/  IMAD.MOV.U32 R9, RZ, RZ, RZ ;  /* 0x000000ffff097224 */ /* 0x001fe200078e00ff */
[----:B------:R-:W-:-:S04]  /*01f0*/  ULOP3.LUT UR6, UR5, 0x7, URZ, 0xc0, !UPT ;  /* 0x0000000705067892 */ /* 0x000fc8000f8ec0ff */
[----:B------:R-:W-:-:S03]  /*0200*/  UISETP.NE.AND UP0, UPT, UR6, URZ, UPT ;  /* 0x000000ff0600728c */ /* 0x000fc6000bf05270 */
[----:B------:R-:W-:Y:S08]  /*0210*/  BRA.U !UP1, `(.L_x_17) ;  /* 0x0000000909cc7547 */ /* 0x000ff0000b800000 */
[----:B------:R-:W-:Y:S01]  /*0220*/  ULOP3.LUT UR7, UR5, 0x7ffffff8, URZ, 0xc0, !UPT ;  /* 0x7ffffff805077892 */ /* 0x000fe2000f8ec0ff */
[----:B------:R-:W-:Y:S01]  /*0230*/  LEA R10, R7, UR4, 0x2 ;  /* 0x00000004070a7c11 */ /* 0x000fe2000f8e10ff */
[----:B------:R-:W-:Y:S02]  /*0240*/  VIADD R8, R0, 0x2000 ;  /* 0x0000200000087836 */ /* 0x000fe40000000000 */
[----:B------:R-:W-:Y:S02]  /*0250*/  UIADD3 UR8, UPT, UPT, -UR7, URZ, URZ ;  /* 0x000000ff07087290 */ /* 0x000fe4000fffe1ff */
[----:B------:R-:W-:Y:S02]  /*0260*/  VIADD R10, R10, 0x400 ;  /* 0x000004000a0a7836 */ /* 0x000fe40000000000 */
[----:B------:R-:W-:-:S08]  /*0270*/  IMAD.U32 R9, RZ, RZ, UR7 ;  /* 0x00000007ff097e24 */ /* 0x000fd0000f8e00ff */
.L_x_18:
[----:B------:R-:W-:Y:S01]  /*0280*/  LDS R11, [R8+-0x2000] ;  /* 0xffe00000080b7984 */ /* 0x000fe20000000800 */
[----:B------:R-:W-:-:S03]  /*0290*/  UIADD3 UR8, UPT, UPT, UR8, 0x8, URZ ;  /* 0x0000000808087890 */ /* 0x000fc6000fffe0ff */
[----:B------:R-:W-:Y:S01]  /*02a0*/  LDS R12, [R10+-0x400] ;  /* 0xfffc00000a0c7984 */ /* 0x000fe20000000800 */
[----:B------:R-:W-:-:S03]  /*02b0*/  UISETP.NE.AND UP1, UPT, UR8, URZ, UPT ;  /* 0x000000ff0800728c */ /* 0x000fc6000bf25270 */
[----:B0-----:R-:W0:Y:S04]  /*02c0*/  LDS R13, [R6] ;  /* 0x00000000060d7984 */ /* 0x001e280000000800 */
[----:B------:R-:W-:Y:S01]  /*02d0*/  LDS R14, [R6+0x2000] ;  /* 0x00200000060e7984 */ /* 0x000fe20000000800 */
[----:B0-----:R-:W-:-:S05]  /*02e0*/  VIADDMNMX R11, R12, R11, R13, PT ;  /* 0x0000000b0c0b7246 */ /* 0x001fca000380010d */
[----:B------:R-:W-:Y:S04]  /*02f0*/  STS [R6], R11 ;  /* 0x0000000b06007388 */ /* 0x000fe80000000800 */
[----:B------:R-:W-:Y:S04]  /*0300*/  LDS R12, [R8] ;  /* 0x00000000080c7984 */ /* 0x000fe80000000800 */
[----:B------:R-:W0:Y:S02]  /*0310*/  LDS R13, [R10+-0x400] ;  /* 0xfffc00000a0d7984 */ /* 0x000e240000000800 */
[----:B0-----:R-:W-:-:S02]  /*0320*/  VIADDMNMX R13, R13, R12, R14, PT ;  /* 0x0000000c0d0d7246 */ /* 0x001fc4000380010e */
[----:B------:R-:W-:Y:S04]  /*0330*/  LDS R14, [R6+0x80] ;  /* 0x00008000060e7984 */ /* 0x000fe80000000800 */
[----:B------:R-:W-:Y:S04]  /*0340*/  STS [R6+0x2000], R13 ;  /* 0x0020000d06007388 */ /* 0x000fe80000000800 */
[----:B------:R-:W-:Y:S04]  /*0350*/  LDS R12, [R8+-0x2000] ;  /* 0xffe00000080c7984 */ /* 0x000fe80000000800 */
[----:B------:R-:W0:Y:S02]  /*0360*/  LDS R15, [R10+-0x380] ;  /* 0xfffc80000a0f7984 */ /* 0x000e240000000800 */
[----:B0-----:R-:W-:-:S02]  /*0370*/  VIADDMNMX R15, R15, R12, R14, PT ;  /* 0x0000000c0f0f7246 */ /* 0x001fc4000380010e */
[----:B------:R-:W-:Y:S04]  /*0380*/  LDS R14, [R6+0x2080] ;  /* 0x00208000060e7984 */ /* 0x000fe80000000800 */
[----:B------:R-:W-:Y:S04]  /*0390*/  STS [R6+0x80], R15 ;  /* 0x0000800f06007388 */ /* 0x000fe80000000800 */
[----:B------:R-:W-:Y:S04]  /*03a0*/  LDS R11, [R8] ;  /* 0x00000000080b7984 */ /* 0x000fe80000000800 */
[----:B------:R-:W0:Y:S02]  /*03b0*/  LDS R12, [R10+-0x380] ;  /* 0xfffc80000a0c7984 */ /* 0x000e240000000800 */
[----:B0-----:R-:W-:-:S05]  /*03c0*/  VIADDMNMX R11, R12, R11, R14, PT ;  /* 0x0000000b0c0b7246 */ /* 0x001fca000380010e */
[----:B------:R-:W-:Y:S01]  /*03d0*/  STS [R6+0x2080], R11 ;  /* 0x0020800b06007388 */ /* 0x000fe20000000800 */
[----:B------:R-:W-:Y:S06]  /*03e0*/  BAR.SYNC.DEFER_BLOCKING 0x0 ;  /* 0x0000000000007b1d */ /* 0x000fec0000010000 */
[----:B------:R-:W-:Y:S04]  /*03f0*/  LDS R12, [R8+-0x1ffc] ;  /* 0xffe00400080c7984 */ /* 0x000fe80000000800 */
[----:B------:R-:W-:Y:S04]  /*0400*/  LDS R13, [R10+-0x300] ;  /* 0xfffd00000a0d7984 */ /* 0x000fe80000000800 */
[----:B------:R-:W0:Y:S02]  /*0410*/  LDS R14, [R6] ;  /* 0x00000000060e7984 */ /* 0x000e240000000800 */
[----:B0-----:R-:W-:-:S02]  /*0420*/  VIADDMNMX R13, R13, R12, R14, PT ;  /* 0x0000000c0d0d7246 */ /* 0x001fc4000380010e */
[----:B------:R-:W-:Y:S04]  /*0430*/  LDS R14, [R6+0x2000] ;  /* 0x00200000060e7984 */ /* 0x000fe80000000800 */
[----:B------:R-:W-:Y:S04]  /*0440*/  STS [R6], R13 ;  /* 0x0000000d06007388 */ /* 0x000fe80000000800 */
[----:B------:R-:W-:Y:S04]  /*0450*/  LDS R12, [R8+0x4] ;  /* 0x00000400080c7984 */ /* 0x000fe80000000800 */
        /* <DEDUP_REMOVED lines=9> */
[----:B------:R-:W-:Y:S04]  /*04f0*/  LDS R12, [R8+0x4] ;  /* 0x00000400080c7984 */ /* 0x000fe80000000800 */
        /* <DEDUP_REMOVED lines=47> */
[----:B------:R-:W-:Y:S04]  /*07f0*/  LDS R13, [R10] ;  /* 0x000000000a0d7984 */ /* 0x000fe80000000800 */
[----:B------:R-:W0:Y:S02]  /*0800*/  LDS R14, [R6] ;  /* 0x00000000060e7984 */ /* 0x000e240000000800 */
[----:B0-----:R-:W-:-:S02]  /*0810*/  VIADDMNMX R13, R13, R12, R14, PT ;  /* 0x0000000c0d0d7246 */ /* 0x001fc4000380010e */
[----:B------:R-:W-:Y:S04]  /*0820*/  LDS R14, [R6+0x2000] ;  /* 0x00200000060e7984 */ /* 0x000fe80000000800 */
[----:B------:R-:W-:Y:S04]  /*0830*/  STS [R6], R13 ;  /* 0x0000000d06007388 */ /* 0x000fe80000000800 */
[----:B------:R-:W-:Y:S04]  /*0840*/  LDS R12, [R8+0x10] ;  /* 0x00001000080c7984 */ /* 0x000fe80000000800 */
[----:B------:R-:W0:Y:S02]  /*0850*/  LDS R15, [R10] ;  /* 0x000000000a0f7984 */ /* 0x000e240000000800 */
[----:B0-----:R-:W-:-:S02]  /*0860*/  VIADDMNMX R15, R15, R12, R14, PT ;  /* 0x0000000c0f0f7246 */ /* 0x001fc4000380010e */
[----:B------:R-:W-:Y:S04]  /*0870*/  LDS R14, [R6+0x80] ;  /* 0x00008000060e7984 */ /* 0x000fe80000000800 */
[----:B------:R-:W-:Y:S04]  /*0880*/  STS [R6+0x2000], R15 ;  /* 0x0020000f06007388 */ /* 0x000fe80000000800 */
[----:B------:R-:W-:Y:S04]  /*0890*/  LDS R11, [R8+-0x1ff0] ;  /* 0xffe01000080b7984 */ /* 0x000fe80000000800 */
[----:B------:R-:W0:Y:S02]  /*08a0*/  LDS R12, [R10+0x80] ;  /* 0x000080000a0c7984 */ /* 0x000e240000000800 */
[----:B0-----:R-:W-:-:S02]  /*08b0*/  VIADDMNMX R11, R12, R11, R14, PT ;  /* 0x0000000b0c0b7246 */ /* 0x001fc4000380010e */
[----:B------:R-:W-:Y:S04]  /*08c0*/  LDS R14, [R6+0x2080] ;  /* 0x00208000060e7984 */ /* 0x000fe80000000800 */
[----:B------:R-:W-:Y:S04]  /*08d0*/  STS [R6+0x80], R11 ;  /* 0x0000800b06007388 */ /* 0x000fe80000000800 */
[----:B------:R-:W-:Y:S04]  /*08e0*/  LDS R12, [R8+0x10] ;  /* 0x00001000080c7984 */ /* 0x000fe80000000800 */
[----:B------:R-:W0:Y:S02]  /*08f0*/  LDS R13, [R10+0x80] ;  /* 0x000080000a0d7984 */ /* 0x000e240000000800 */
[----:B0-----:R-:W-:-:S05]  /*0900*/  VIADDMNMX R13, R13, R12, R14, PT ;  /* 0x0000000c0d0d7246 */ /* 0x001fca000380010e */
[----:B------:R-:W-:Y:S01]  /*0910*/  STS [R6+0x2080], R13 ;  /* 0x0020800d06007388 */ /* 0x000fe20000000800 */
[----:B------:R-:W-:Y:S06]  /*0920*/  BAR.SYNC.DEFER_BLOCKING 0x0 ;  /* 0x0000000000007b1d */ /* 0x000fec0000010000 */
[----:B------:R-:W-:Y:S04]  /*0930*/  LDS R12, [R8+-0x1fec] ;  /* 0xffe01400080c7984 */ /* 0x000fe80000000800 */
[----:B------:R-:W-:Y:S04]  /*0940*/  LDS R15, [R10+0x100] ;  /* 0x000100000a0f7984 */ /* 0x000fe80000000800 */
[----:B------:R-:W0:Y:S02]  /*0950*/  LDS R14, [R6] ;  /* 0x00000000060e7984 */ /* 0x000e240000000800 */
[----:B0-----:R-:W-:-:S02]  /*0960*/  VIADDMNMX R15, R15, R12, R14, PT ;  /* 0x0000000c0f0f7246 */ /* 0x001fc4000380010e */
[----:B------:R-:W-:Y:S04]  /*0970*/  LDS R14, [R6+0x2000] ;  /* 0x00200000060e7984 */ /* 0x000fe80000000800 */
[----:B------:R-:W-:Y:S04]  /*0980*/  STS [R6], R15 ;  /* 0x0000000f06007388 */ /* 0x000fe80000000800 */
[----:B------:R-:W-:Y:S04]  /*0990*/  LDS R11, [R8+0x14] ;  /* 0x00001400080b7984 */ /* 0x000fe80000000800 */
[----:B------:R-:W0:Y:S02]  /*09a0*/  LDS R12, [R10+0x100] ;  /* 0x000100000a0c7984 */ /* 0x000e240000000800 */
        /* <DEDUP_REMOVED lines=50> */
[----:B------:R0:W-:Y:S04]  /*0cd0*/  LDS R12, [R8+0x1c] ;  /* 0x00001c00080c7984 */ /* 0x0001e80000000800 */
[----:B------:R1:W2:Y:S01]  /*0ce0*/  LDS R13, [R10+0x380] ;  /* 0x000380000a0d7984 */ /* 0x0002a20000000800 */
[----:B0-----:R-:W-:-:S02]  /*0cf0*/  VIADD R8, R8, 0x20 ;  /* 0x0000002008087836 */ /* 0x001fc40000000000 */
[----:B-1----:R-:W-:Y:S01]  /*0d00*/  VIADD R10, R10, 0x800 ;  /* 0x000008000a0a7836 */ /* 0x002fe20000000000 */
[----:B--2---:R-:W-:-:S05]  /*0d10*/  VIADDMNMX R13, R13, R12, R14, PT ;  /* 0x0000000c0d0d7246 */ /* 0x004fca000380010e */
[----:B------:R0:W-:Y:S01]  /*0d20*/  STS [R6+0x2080], R13 ;  /* 0x0020800d06007388 */ /* 0x0001e20000000800 */
[----:B------:R-:W-:Y:S06]  /*0d30*/  BAR.SYNC.DEFER_BLOCKING 0x0 ;  /* 0x0000000000007b1d */ /* 0x000fec0000010000 */
[----:B------:R-:W-:Y:S05]  /*0d40*/  BRA.U UP1, `(.L_x_18) ;  /* 0xfffffff5014c7547 */ /* 0x000fea000b83ffff */
.L_x_17:
[----:B------:R-:W-:Y:S05]  /*0d50*/  BRA.U !UP0, `(.L_x_16) ;  /* 0x0000000908a07547 */ /* 0x000fea000b800000 */
[----:B------:R-:W-:Y:S02]  /*0d60*/  UISETP.GE.U32.AND UP0, UPT, UR6, 0x4, UPT ;  /* 0x000000040600788c */ /* 0x000fe4000bf06070 */
[----:B------:R-:W-:-:S04]  /*0d70*/  ULOP3.LUT UR7, UR5, 0x3, URZ, 0xc0, !UPT ;  /* 0x0000000305077892 */ /* 0x000fc8000f8ec0ff */
[----:B------:R-:W-:-:S03]  /*0d80*/  UISETP.NE.AND UP1, UPT, UR7, URZ, UPT ;  /* 0x000000ff0700728c */ /* 0x000fc6000bf25270 */
[----:B------:R-:W-:Y:S08]  /*0d90*/  BRA.U !UP0, `(.L_x_19) ;  /* 0x0000000508607547 */ /* 0x000ff0000b800000 */
[C---:B------:R-:W-:Y:S01]  /*0da0*/  LEA R10, R9.reuse, UR4, 0x8 ;  /* 0x00000004090a7c11 */ /* 0x040fe2000f8e40ff */
[C---:B------:R-:W-:Y:S01]  /*0db0*/  IMAD R8, R9.reuse, 0x4, R0 ;  /* 0x0000000409087824 */ /* 0x040fe200078e0200 */
[----:B0-----:R-:W-:Y:S01]  /*0dc0*/  LDS R13, [R6] ;  /* 0x00000000060d7984 */ /* 0x001fe20000000800 */
[----:B------:R-:W-:Y:S02]  /*0dd0*/  VIADD R9, R9, 0x4 ;  /* 0x0000000409097836 */ /* 0x000fe40000000000 */
[----:B------:R-:W-:Y:S01]  /*0de0*/  IMAD R10, R7, 0x4, R10 ;  /* 0x00000004070a7824 */ /* 0x000fe200078e020a */
        /* <DEDUP_REMOVED lines=10> */
[----:B------:R-:W-:Y:S04]  /*0e90*/  LDS R12, [R8] ;  /* 0x00000000080c7984 */ /* 0x000fe80000000800 */
        /* <DEDUP_REMOVED lines=9> */
[----:B------:R-:W-:Y:S04]  /*0f30*/  LDS R12, [R8+0x4] ;  /* 0x00000400080c7984 */ /* 0x000fe80000000800 */
        /* <DEDUP_REMOVED lines=10> */
[----:B------:R-:W-:Y:S04]  /*0fe0*/  LDS R11, [R8+0x4] ;  /* 0x00000400080b7984 */ /* 0x000fe80000000800 */
        /* <DEDUP_REMOVED lines=49> */
[----:B------:R1:W-:Y:S01]  /*1300*/  STS [R6+0x2080], R11 ;  /* 0x0020800b06007388 */ /* 0x0003e20000000800 */
[----:B------:R-:W-:Y:S06]  /*1310*/  BAR.SYNC.DEFER_BLOCKING 0x0 ;  /* 0x0000000000007b1d */ /* 0x000fec0000010000 */
.L_x_19:
[----:B------:R-:W-:Y:S05]  /*1320*/  BRA.U !UP1, `(.L_x_16) ;  /* 0x00000005092c7547 */ /* 0x000fea000b800000 */
[----:B------:R-:W-:Y:S02]  /*1330*/  UISETP.NE.AND UP0, UPT, UR7, 0x1, UPT ;  /* 0x000000010700788c */ /* 0x000fe4000bf05270 */
[----:B------:R-:W-:-:S04]  /*1340*/  ULOP3.LUT UR5, UR5, 0x1, URZ, 0xc0, !UPT ;  /* 0x0000000105057892 */ /* 0x000fc8000f8ec0ff */
[----:B------:R-:W-:-:S03]  /*1350*/  UISETP.NE.U32.AND UP1, UPT, UR5, 0x1, UPT ;  /* 0x000000010500788c */ /* 0x000fc6000bf25070 */
[----:B------:R-:W-:Y:S08]  /*1360*/  BRA.U !UP0, `(.L_x_20) ;  /* 0x0000000108b87547 */ /* 0x000ff0000b800000 */
[C---:B------:R-:W-:Y:S01]  /*1370*/  LEA R10, R9.reuse, UR4, 0x8 ;  /* 0x00000004090a7c11 */ /* 0x040fe2000f8e40ff */
[C---:B------:R-:W-:Y:S01]  /*1380*/  IMAD R8, R9.reuse, 0x4, R0 ;  /* 0x0000000409087824 */ /* 0x040fe200078e0200 */
[----:B0-----:R-:W-:Y:S01]  /*1390*/  LDS R13, [R6] ;  /* 0x00000000060d7984 */ /* 0x001fe20000000800 */
[----:B------:R-:W-:Y:S02]  /*13a0*/  VIADD R9, R9, 0x2 ;  /* 0x0000000209097836 */ /* 0x000fe40000000000 */
[----:B------:R-:W-:Y:S01]  /*13b0*/  IMAD R10, R7, 0x4, R10 ;  /* 0x00000004070a7824 */ /* 0x000fe200078e020a */
[----:B-1----:R-:W-:Y:S04]  /*13c0*/  LDS R11, [R8] ;  /* 0x00000000080b7984 */ /* 0x002fe80000000800 */
        /* <DEDUP_REMOVED lines=40> */
.L_x_20:
[----:B------:R-:W-:Y:S05]  /*1650*/  BRA.U UP1, `(.L_x_16) ;  /* 0x0000000101607547 */ /* 0x000fea000b800000 */
[C---:B------:R-:W-:Y:S01]  /*1660*/  LEA R8, R9.reuse, UR4, 0x8 ;  /* 0x0000000409087c11 */ /* 0x040fe2000f8e40ff */
[----:B------:R-:W-:Y:S01]  /*1670*/  IMAD R0, R9, 0x4, R0 ;  /* 0x0000000409007824 */ /* 0x000fe200078e0200 */
[----:B-1----:R-:W-:Y:S03]  /*1680*/  LDS R11, [R6+0x2000] ;  /* 0x00200000060b7984 */ /* 0x002fe60000000800 */
[----:B------:R-:W-:Y:S01]  /*1690*/  IMAD R8, R7, 0x4, R8 ;  /* 0x0000000407087824 */ /* 0x000fe200078e0208 */
[----:B------:R-:W-:Y:S04]  /*16a0*/  LDS R9, [R6] ;  /* 0x0000000006097984 */ /* 0x000fe80000000800 */
[----:B------:R-:W-:Y:S04]  /*16b0*/  LDS R7, [R0] ;  /* 0x0000000000077984 */ /* 0x000fe80000000800 */
[----:B------:R-:W1:Y:S04]  /*16c0*/  LDS R10, [R8] ;  /* 0x00000000080a7984 */ /* 0x000e680000000800 */
[----:B------:R-:W-:Y:S01]  /*16d0*/  LDS R12, [R6+0x80] ;  /* 0x00008000060c7984 */ /* 0x000fe20000000800 */
[----:B-1----:R-:W-:-:S05]  /*16e0*/  VIADDMNMX R7, R10, R7, R9, PT ;  /* 0x000000070a077246 */ /* 0x002fca0003800109 */
[----:B------:R-:W-:Y:S04]  /*16f0*/  STS [R6], R7 ;  /* 0x0000000706007388 */ /* 0x000fe80000000800 */
[----:B------:R-:W-:Y:S04]  /*1700*/  LDS R9, [R0+0x2000] ;  /* 0x0020000000097984 */ /* 0x000fe80000000800 */
[----:B------:R-:W1:Y:S02]  /*1710*/  LDS R10, [R8] ;  /* 0x00000000080a7984 */ /* 0x000e640000000800 */
[----:B-1----:R-:W-:-:S05]  /*1720*/  VIADDMNMX R9, R10, R9, R11, PT ;  /* 0x000000090a097246 */ /* 0x002fca000380010b */
[----:B------:R-:W-:Y:S04]  /*1730*/  STS [R6+0x2000], R9 ;  /* 0x0020000906007388 */ /* 0x000fe80000000800 */
[----:B------:R-:W-:Y:S04]  /*1740*/  LDS R10, [R0] ;  /* 0x00000000000a7984 */ /* 0x000fe80000000800 */
[----:B------:R-:W1:Y:S02]  /*1750*/  LDS R11, [R8+0x80] ;  /* 0x00008000080b7984 */ /* 0x000e640000000800 */
[----:B-1----:R-:W-:-:S02]  /*1760*/  VIADDMNMX R11, R11, R10, R12, PT ;  /* 0x0000000a0b0b7246 */ /* 0x002fc4000380010c */
[----:B------:R-:W-:Y:S04]  /*1770*/  LDS R12, [R6+0x2080] ;  /* 0x00208000060c7984 */ /* 0x000fe80000000800 */
[----:B------:R-:W-:Y:S04]  /*1780*/  STS [R6+0x80], R11 ;  /* 0x0000800b06007388 */ /* 0x000fe80000000800 */
[----:B------:R-:W-:Y:S04]  /*1790*/  LDS R7, [R0+0x2000] ;  /* 0x0020000000077984 */ /* 0x000fe80000000800 */
[----:B------:R-:W1:Y:S02]  /*17a0*/  LDS R10, [R8+0x80] ;  /* 0x00008000080a7984 */ /* 0x000e640000000800 */
[----:B-1----:R-:W-:-:S05]  /*17b0*/  VIADDMNMX R7, R10, R7, R12, PT ;  /* 0x000000070a077246 */ /* 0x002fca000380010c */
[----:B------:R3:W-:Y:S01]  /*17c0*/  STS [R6+0x2080], R7 ;  /* 0x0020800706007388 */ /* 0x0007e20000000800 */
[----:B------:R-:W-:Y:S06]  /*17d0*/  BAR.SYNC.DEFER_BLOCKING 0x0 ;  /* 0x0000000000007b1d */ /* 0x000fec0000010000 */
.L_x_16:
[----:B---3--:R-:W3:Y:S04]  /*17e0*/  LDS R7, [R6] ;  /* 0x0000000006077984 */ /* 0x008ee80000000800 */
[----:B0-----:R-:W0:Y:S04]  /*17f0*/  LDS R9, [R6+0x2000] ;  /* 0x0020000006097984 */ /* 0x001e280000000800 */
[----:B-1----:R-:W1:Y:S04]  /*1800*/  LDS R11, [R6+0x80] ;  /* 0x00008000060b7984 */ /* 0x002e680000000800 */
[----:B--2---:R-:W2:Y:S04]  /*1810*/  LDS R13, [R6+0x2080] ;  /* 0x00208000060d7984 */ /* 0x004ea80000000800 */
[----:B---3--:R-:W-:Y:S04]  /*1820*/  STG.E desc[UR10][R2.64], R7 ;  /* 0x0000000702007986 */ /* 0x008fe8000c10190a */
[----:B0-----:R-:W-:Y:S04]  /*1830*/  STG.E desc[UR10][R4.64], R9 ;  /* 0x0000000904007986 */ /* 0x001fe8000c10190a */
[----:B-1----:R-:W-:Y:S04]  /*1840*/  STG.E desc[UR10][R2.64+0x80], R11 ;  /* 0x0000800b02007986 */ /* 0x002fe8000c10190a */
[----:B--2---:R-:W-:Y:S01]  /*1850*/  STG.E desc[UR10][R4.64+0x80], R13 ;  /* 0x0000800d04007986 */ /* 0x004fe2000c10190a */
[----:B------:R-:W-:Y:S05]  /*1860*/  EXIT ;  /* 0x000000000000794d */ /* 0x000fea0003800000 */
.L_x_21:
        /* <DEDUP_REMOVED lines=9> */
.L_x_24:


//--------------------- .nv.shared._Z4cal3Piiii   --------------------------
	.section	.nv.shared._Z4cal3Piiii,"aw",@nobits
	.sectionflags	@""
	.align	4
.nv.shared._Z4cal3Piiii:
	.zero		50176


//--------------------- .nv.shared.reserved.0     --------------------------
	.section	.nv.shared.reserved.0,"aw",@nobits
	.weak		__nv_reservedSMEM_offset_0_alias
	.size		__nv_reservedSMEM_offset_0_alias, 0, 64
	.other		__nv_reservedSMEM_offset_0_alias,@"STO_CUDA_RESERVED_SHARED STV_DEFAULT"
__nv_reservedSMEM_offset_0_alias:
	.zero		0
	.zero		64


//--------------------- .nv.shared._Z4cal2Piiii   --------------------------
	.section	.nv.shared._Z4cal2Piiii,"aw",@nobits
	.sectionflags	@""
	.align	4
.nv.shared._Z4cal2Piiii:
	.zero		33792


//--------------------- .nv.shared._Z4cal1Piiii   --------------------------
	.section	.nv.shared._Z4cal1Piiii,"aw",@nobits
	.sectionflags	@""
	.align	4
.nv.shared._Z4cal1Piiii:
	.zero		17408


//--------------------- .nv.constant0._Z4cal3Piiii --------------------------
	.section	.nv.constant0._Z4cal3Piiii,"a",@progbits
	.sectionflags	@""
	.align	4
.nv.constant0._Z4cal3Piiii:
	.zero		916


//--------------------- .nv.constant0._Z4cal2Piiii --------------------------
	.section	.nv.constant0._Z4cal2Piiii,"a",@progbits
	.sectionflags	@""
	.align	4
.nv.constant0._Z4cal2Piiii:
	.zero		916


//--------------------- .nv.constant0._Z4cal1Piiii --------------------------
	.section	.nv.constant0._Z4cal1Piiii,"a",@progbits
	.sectionflags	@""
	.align	4
.nv.constant0._Z4cal1Piiii:
	.zero		916


//--------------------- SYMBOLS --------------------------

	.type		.nv.reservedSmem.offset0,@object
	.size		.nv.reservedSmem.offset0,0x4
	.type		.nv.reservedSmem.cap,@object
	.size		.nv.reservedSmem.cap,0x4
